// auto-generated by cutlass_sweep.gemm — config: {"arch": "sm_100", "cluster_m": 8, "cluster_n": 1, "dtype": "int8", "dtype_b": "int8", "layout": "nt", "stages": 0, "tile_k": 128, "tile_m": 128, "tile_n": 64}
#include "cutlass/cutlass.h"
#include "cutlass/gemm/collective/collective_builder.hpp"
#include "cutlass/gemm/device/gemm_universal_adapter.h"
#include "cutlass/gemm/kernel/gemm_universal.hpp"
#include "cutlass/epilogue/collective/collective_builder.hpp"

using ElemA = int8_t;
using ElemB = int8_t;
using ElemCD = int8_t;
using Acc  = int32_t;
using TileShape    = cute::Shape<cute::_128, cute::_64, cute::_128>;
using ClusterShape = cute::Shape<cute::_8, cute::_1, cute::_1>;

using CollectiveEpilogue = typename cutlass::epilogue::collective::CollectiveBuilder<
    cutlass::arch::Sm100, cutlass::arch::OpClassTensorOp,
    TileShape, ClusterShape,
    cutlass::epilogue::collective::EpilogueTileAuto,
    Acc, Acc,
    ElemCD, cutlass::layout::RowMajor, 128 / cutlass::sizeof_bits<ElemCD>::value,
    ElemCD, cutlass::layout::RowMajor, 128 / cutlass::sizeof_bits<ElemCD>::value,
    cutlass::epilogue::collective::EpilogueScheduleAuto
  >::CollectiveOp;

using CollectiveMainloop = typename cutlass::gemm::collective::CollectiveBuilder<
    cutlass::arch::Sm100, cutlass::arch::OpClassTensorOp,
    ElemA, cutlass::layout::RowMajor, 128 / cutlass::sizeof_bits<ElemA>::value,
    ElemB, cutlass::layout::ColumnMajor, 128 / cutlass::sizeof_bits<ElemB>::value,
    Acc,
    TileShape, ClusterShape,
    cutlass::gemm::collective::StageCountAutoCarveout<static_cast<int>(sizeof(typename CollectiveEpilogue::SharedStorage))>,
    cutlass::gemm::collective::KernelScheduleAuto
  >::CollectiveOp;

using GemmKernel = cutlass::gemm::kernel::GemmUniversal<
    cute::Shape<int,int,int,int>,
    CollectiveMainloop,
    CollectiveEpilogue
>;
using Gemm = cutlass::gemm::device::GemmUniversalAdapter<GemmKernel>;

// Force the device kernel symbol into the cubin without needing a host main.
auto* _anchor = &cutlass::device_kernel<GemmKernel>;


// ===== COMPILED SASS (sm_100a) =====

	.target	sm_100a

	.elftype	@"ET_EXEC"


//--------------------- .note.nv.tkinfo           --------------------------
	.section	.note.nv.tkinfo,"",@"SHT_NOTE"
	.sectionflags	@"SHF_NOTE_NV_TKINFO"
	.tkinfo
        /*0018*/ 	.word	0x00000002
        /*0030*/ 	.string	""
        /*0030*/ 	.string	"ptxas"
        /*0030*/ 	.string	"Cuda compilation tools, release 13.0, V13.0.88"
        /*0030*/ 	.string	"Build cuda_13.0.r13.0/compiler.36424714_0"
        /*0030*/ 	.string	"-arch sm_100a -m 64 "



//--------------------- .note.nv.cuinfo           --------------------------
	.section	.note.nv.cuinfo,"",@"SHT_NOTE"
	.sectionflags	@"SHF_NOTE_NV_CUINFO"
        /*0018*/ 	.short	0x0002
        /*001a*/ 	.short	0x0064
        /*001c*/ 	.short	0x0082
	.zero		2


//--------------------- .nv.info                  --------------------------
	.section	.nv.info,"",@"SHT_CUDA_INFO"
	.align	4


	//----- nvinfo : EIATTR_REGCOUNT
	.align		4
        /*0000*/ 	.byte	0x04, 0x2f
        /*0002*/ 	.short	(.L_19 - .L_18)
	.align		4
.L_18:
        /*0004*/ 	.word	index@(_ZN7cutlass13device_kernelINS_4gemm6kernel13GemmUniversalIN4cute5tupleIJiiiiEEENS1_10collective13CollectiveMmaINS1_35MainloopSm100TmaUmmaWarpSpecializedILi18ELi2ELi4ENS5_IJNS4_1CILi8EEENSA_ILi1EEESC_EEEEENS5_IJNSA_ILi128EEENSA_ILi64EEESF_EEEaNS5_IJlSC_lEEEaSI_NS4_8TiledMMAINS4_8MMA_AtomIJNS4_21SM100_MMA_S8_2x1SM_SSIaaiLi128ELi64ELNS4_4UMMA5MajorE0ELSN_0ELNSM_8SaturateE0EEEEEENS4_6LayoutINS5_IJSC_SC_SC_EEENS5_IJNSA_ILi0EEEST_ST_EEEEENS5_IJNS4_10UnderscoreESW_SW_EEEEENS4_18SM100_TMA_2SM_LOADENS4_14ComposedLayoutINS4_7SwizzleILi3ELi4ELi3EEENS4_18smem_ptr_flag_bitsILi8EEENSR_INS5_IJSB_SF_EEENS5_IJSF_SC_EEEEEEEvNS4_8identityENS4_28SM100_TMA_2SM_LOAD_MULTICASTES18_vS19_EENS_8epilogue10collective18CollectiveEpilogueINS1C_23Sm100TmaWarpSpecializedILi1ELi1ELi32ELb0ELb0EEEJNS5_IJSG_SG_SF_EEENS5_IJNSR_ISG_SC_EES1I_EEEaSI_aSI_NS1C_6fusion15FusionCallbacksIS1G_NS1K_17LinearCombinationIaiaiLNS_15FloatRoundStyleE2EEES1H_S1J_JEEENS4_5SM1004TMEM4LOAD26SM100_TMEM_LOAD_32dp32b32xENS4_13SM90_TMA_LOADENS10_INS11_ILi2ELi4ELi3EEES14_NSR_INS5_IJSB_SG_EEENS5_IJSG_SC_EEEEEEENS4_39AutoVectorizingCopyWithAssumedAlignmentILi128EEENS4_14SM90_TMA_STOREES1Z_S21_S21_EEEvvEEEEvNT_6ParamsE)
        /*0008*/ 	.word	0x0000005b


	//----- nvinfo : EIATTR_FRAME_SIZE
	.align		4
.L_19:
        /*000c*/ 	.byte	0x04, 0x11
        /*000e*/ 	.short	(.L_21 - .L_20)
	.align		4
.L_20:
        /*0010*/ 	.word	index@($__internal_2_$__cuda_sm10x_tcgen05_guardrail_trap_unallocated_columns_being_dealloced)
        /*0014*/ 	.word	0x00000000


	//----- nvinfo : EIATTR_FRAME_SIZE
	.align		4
.L_21:
        /*0018*/ 	.byte	0x04, 0x11
        /*001a*/ 	.short	(.L_23 - .L_22)
	.align		4
.L_22:
        /*001c*/ 	.word	index@($__internal_1_$__cuda_sm10x_tcgen05_guardrail_trap_phase_invalid_during_alloc)
        /*0020*/ 	.word	0x00000000


	//----- nvinfo : EIATTR_FRAME_SIZE
	.align		4
.L_23:
        /*0024*/ 	.byte	0x04, 0x11
        /*0026*/ 	.short	(.L_25 - .L_24)
	.align		4
.L_24:
        /*0028*/ 	.word	index@($__internal_0_$__cuda_sm10x_tcgen05_guardrail_trap_col_being_dealloced_not_returned_by_alloc)
        /*002c*/ 	.word	0x00000000


	//----- nvinfo : EIATTR_FRAME_SIZE
	.align		4
.L_25:
        /*0030*/ 	.byte	0x04, 0x11
        /*0032*/ 	.short	(.L_27 - .L_26)
	.align		4
.L_26:
        /*0034*/ 	.word	index@(_ZN7cutlass13device_kernelINS_4gemm6kernel13GemmUniversalIN4cute5tupleIJiiiiEEENS1_10collective13CollectiveMmaINS1_35MainloopSm100TmaUmmaWarpSpecializedILi18ELi2ELi4ENS5_IJNS4_1CILi8EEENSA_ILi1EEESC_EEEEENS5_IJNSA_ILi128EEENSA_ILi64EEESF_EEEaNS5_IJlSC_lEEEaSI_NS4_8TiledMMAINS4_8MMA_AtomIJNS4_21SM100_MMA_S8_2x1SM_SSIaaiLi128ELi64ELNS4_4UMMA5MajorE0ELSN_0ELNSM_8SaturateE0EEEEEENS4_6LayoutINS5_IJSC_SC_SC_EEENS5_IJNSA_ILi0EEEST_ST_EEEEENS5_IJNS4_10UnderscoreESW_SW_EEEEENS4_18SM100_TMA_2SM_LOADENS4_14ComposedLayoutINS4_7SwizzleILi3ELi4ELi3EEENS4_18smem_ptr_flag_bitsILi8EEENSR_INS5_IJSB_SF_EEENS5_IJSF_SC_EEEEEEEvNS4_8identityENS4_28SM100_TMA_2SM_LOAD_MULTICASTES18_vS19_EENS_8epilogue10collective18CollectiveEpilogueINS1C_23Sm100TmaWarpSpecializedILi1ELi1ELi32ELb0ELb0EEEJNS5_IJSG_SG_SF_EEENS5_IJNSR_ISG_SC_EES1I_EEEaSI_aSI_NS1C_6fusion15FusionCallbacksIS1G_NS1K_17LinearCombinationIaiaiLNS_15FloatRoundStyleE2EEES1H_S1J_JEEENS4_5SM1004TMEM4LOAD26SM100_TMEM_LOAD_32dp32b32xENS4_13SM90_TMA_LOADENS10_INS11_ILi2ELi4ELi3EEES14_NSR_INS5_IJSB_SG_EEENS5_IJSG_SC_EEEEEEENS4_39AutoVectorizingCopyWithAssumedAlignmentILi128EEENS4_14SM90_TMA_STOREES1Z_S21_S21_EEEvvEEEEvNT_6ParamsE)
        /*0038*/ 	.word	0x00000000


	//----- nvinfo : EIATTR_MIN_STACK_SIZE
	.align		4
.L_27:
        /*003c*/ 	.byte	0x04, 0x12
        /*003e*/ 	.short	(.L_29 - .L_28)
	.align		4
.L_28:
        /*0040*/ 	.word	index@(_ZN7cutlass13device_kernelINS_4gemm6kernel13GemmUniversalIN4cute5tupleIJiiiiEEENS1_10collective13CollectiveMmaINS1_35MainloopSm100TmaUmmaWarpSpecializedILi18ELi2ELi4ENS5_IJNS4_1CILi8EEENSA_ILi1EEESC_EEEEENS5_IJNSA_ILi128EEENSA_ILi64EEESF_EEEaNS5_IJlSC_lEEEaSI_NS4_8TiledMMAINS4_8MMA_AtomIJNS4_21SM100_MMA_S8_2x1SM_SSIaaiLi128ELi64ELNS4_4UMMA5MajorE0ELSN_0ELNSM_8SaturateE0EEEEEENS4_6LayoutINS5_IJSC_SC_SC_EEENS5_IJNSA_ILi0EEEST_ST_EEEEENS5_IJNS4_10UnderscoreESW_SW_EEEEENS4_18SM100_TMA_2SM_LOADENS4_14ComposedLayoutINS4_7SwizzleILi3ELi4ELi3EEENS4_18smem_ptr_flag_bitsILi8EEENSR_INS5_IJSB_SF_EEENS5_IJSF_SC_EEEEEEEvNS4_8identityENS4_28SM100_TMA_2SM_LOAD_MULTICASTES18_vS19_EENS_8epilogue10collective18CollectiveEpilogueINS1C_23Sm100TmaWarpSpecializedILi1ELi1ELi32ELb0ELb0EEEJNS5_IJSG_SG_SF_EEENS5_IJNSR_ISG_SC_EES1I_EEEaSI_aSI_NS1C_6fusion15FusionCallbacksIS1G_NS1K_17LinearCombinationIaiaiLNS_15FloatRoundStyleE2EEES1H_S1J_JEEENS4_5SM1004TMEM4LOAD26SM100_TMEM_LOAD_32dp32b32xENS4_13SM90_TMA_LOADENS10_INS11_ILi2ELi4ELi3EEES14_NSR_INS5_IJSB_SG_EEENS5_IJSG_SC_EEEEEEENS4_39AutoVectorizingCopyWithAssumedAlignmentILi128EEENS4_14SM90_TMA_STOREES1Z_S21_S21_EEEvvEEEEvNT_6ParamsE)
        /*0044*/ 	.word	0x00000000
.L_29:


//--------------------- .nv.compat                --------------------------
	.section	.nv.compat,"",@"SHT_CUDA_COMPAT_INFO"
	.align	4
        /*0000*/ 	.byte	0x02, 0x09, 0x01, 0x00, 0x02, 0x02, 0x03, 0x00, 0x02, 0x05, 0x06, 0x00, 0x03, 0x07, 0x01, 0x01
        /*0010*/ 	.byte	0x02, 0x03, 0x01, 0x00, 0x02, 0x06, 0x01, 0x00, 0x04, 0x0b, 0x08, 0x00, 0x01, 0x00, 0x00, 0x00
        /*0020*/ 	.byte	0x00, 0x00, 0x00, 0x00


//--------------------- .nv.info._ZN7cutlass13device_kernelINS_4gemm6kernel13GemmUniversalIN4cute5tupleIJiiiiEEENS1_10collective13CollectiveMmaINS1_35MainloopSm100TmaUmmaWarpSpecializedILi18ELi2ELi4ENS5_IJNS4_1CILi8EEENSA_ILi1EEESC_EEEEENS5_IJNSA_ILi128EEENSA_ILi64EEESF_EEEaNS5_IJlSC_lEEEaSI_NS4_8TiledMMAINS4_8MMA_AtomIJNS4_21SM100_MMA_S8_2x1SM_SSIaaiLi128ELi64ELNS4_4UMMA5MajorE0ELSN_0ELNSM_8SaturateE0EEEEEENS4_6LayoutINS5_IJSC_SC_SC_EEENS5_IJNSA_ILi0EEEST_ST_EEEEENS5_IJNS4_10UnderscoreESW_SW_EEEEENS4_18SM100_TMA_2SM_LOADENS4_14ComposedLayoutINS4_7SwizzleILi3ELi4ELi3EEENS4_18smem_ptr_flag_bitsILi8EEENSR_INS5_IJSB_SF_EEENS5_IJSF_SC_EEEEEEEvNS4_8identityENS4_28SM100_TMA_2SM_LOAD_MULTICASTES18_vS19_EENS_8epilogue10collective18CollectiveEpilogueINS1C_23Sm100TmaWarpSpecializedILi1ELi1ELi32ELb0ELb0EEEJNS5_IJSG_SG_SF_EEENS5_IJNSR_ISG_SC_EES1I_EEEaSI_aSI_NS1C_6fusion15FusionCallbacksIS1G_NS1K_17LinearCombinationIaiaiLNS_15FloatRoundStyleE2EEES1H_S1J_JEEENS4_5SM1004TMEM4LOAD26SM100_TMEM_LOAD_32dp32b32xENS4_13SM90_TMA_LOADENS10_INS11_ILi2ELi4ELi3EEES14_NSR_INS5_IJSB_SG_EEENS5_IJSG_SC_EEEEEEENS4_39AutoVectorizingCopyWithAssumedAlignmentILi128EEENS4_14SM90_TMA_STOREES1Z_S21_S21_EEEvvEEEEvNT_6ParamsE --------------------------
	.section	.nv.info._ZN7cutlass13device_kernelINS_4gemm6kernel13GemmUniversalIN4cute5tupleIJiiiiEEENS1_10collective13CollectiveMmaINS1_35MainloopSm100TmaUmmaWarpSpecializedILi18ELi2ELi4ENS5_IJNS4_1CILi8EEENSA_ILi1EEESC_EEEEENS5_IJNSA_ILi128EEENSA_ILi64EEESF_EEEaNS5_IJlSC_lEEEaSI_NS4_8TiledMMAINS4_8MMA_AtomIJNS4_21SM100_MMA_S8_2x1SM_SSIaaiLi128ELi64ELNS4_4UMMA5MajorE0ELSN_0ELNSM_8SaturateE0EEEEEENS4_6LayoutINS5_IJSC_SC_SC_EEENS5_IJNSA_ILi0EEEST_ST_EEEEENS5_IJNS4_10UnderscoreESW_SW_EEEEENS4_18SM100_TMA_2SM_LOADENS4_14ComposedLayoutINS4_7SwizzleILi3ELi4ELi3EEENS4_18smem_ptr_flag_bitsILi8EEENSR_INS5_IJSB_SF_EEENS5_IJSF_SC_EEEEEEEvNS4_8identityENS4_28SM100_TMA_2SM_LOAD_MULTICASTES18_vS19_EENS_8epilogue10collective18CollectiveEpilogueINS1C_23Sm100TmaWarpSpecializedILi1ELi1ELi32ELb0ELb0EEEJNS5_IJSG_SG_SF_EEENS5_IJNSR_ISG_SC_EES1I_EEEaSI_aSI_NS1C_6fusion15FusionCallbacksIS1G_NS1K_17LinearCombinationIaiaiLNS_15FloatRoundStyleE2EEES1H_S1J_JEEENS4_5SM1004TMEM4LOAD26SM100_TMEM_LOAD_32dp32b32xENS4_13SM90_TMA_LOADENS10_INS11_ILi2ELi4ELi3EEES14_NSR_INS5_IJSB_SG_EEENS5_IJSG_SC_EEEEEEENS4_39AutoVectorizingCopyWithAssumedAlignmentILi128EEENS4_14SM90_TMA_STOREES1Z_S21_S21_EEEvvEEEEvNT_6ParamsE,"",@"SHT_CUDA_INFO"
	.sectionflags	@""
	.align	4


	//----- nvinfo : EIATTR_CUDA_API_VERSION
	.align		4
        /*0000*/ 	.byte	0x04, 0x37
        /*0002*/ 	.short	(.L_31 - .L_30)
.L_30:
        /*0004*/ 	.word	0x00000082


	//----- nvinfo : EIATTR_KPARAM_INFO
	.align		4
.L_31:
        /*0008*/ 	.byte	0x04, 0x17
        /*000a*/ 	.short	(.L_33 - .L_32)
.L_32:
        /*000c*/ 	.word	0x00000000
        /*0010*/ 	.short	0x0000
        /*0012*/ 	.short	0x0000
        /*0014*/ 	.byte	0x00, 0xf0, 0x01, 0x20


	//----- nvinfo : EIATTR_AT_ENTRY_FRAGMENTS
	.align		4
.L_33:
        /*0018*/ 	.byte	0x04, 0x4f
        /*001a*/ 	.short	(.L_35 - .L_34)


	//   ....[0]....
.L_34:
        /*001c*/ 	.word	0x00000007


	//----- nvinfo : EIATTR_RESERVED_SMEM_USED
	.align		4
.L_35:
        /*0020*/ 	.byte	0x01, 0x41
	.zero		2


	//----- nvinfo : EIATTR_SPARSE_MMA_MASK
	.align		4
        /*0024*/ 	.byte	0x03, 0x50
        /*0026*/ 	.short	0x0000


	//----- nvinfo : EIATTR_TCGEN05_2CTA_USED
	.align		4
        /*0028*/ 	.byte	0x01, 0x52
	.zero		2


	//----- nvinfo : EIATTR_MAXREG_COUNT
	.align		4
        /*002c*/ 	.byte	0x03, 0x1b
        /*002e*/ 	.short	0x00ff


	//----- nvinfo : EIATTR_NUM_BARRIERS
	.align		4
        /*0030*/ 	.byte	0x02, 0x4c
        /*0032*/ 	.byte	0x07
	.zero		1


	//----- nvinfo : EIATTR_EXTERNS
	.align		4
        /*0034*/ 	.byte	0x04, 0x0f
        /*0036*/ 	.short	(.L_37 - .L_36)


	//   ....[0]....
	.align		4
.L_36:
        /*0038*/ 	.word	index@(__assertfail)


	//----- nvinfo : EIATTR_MERCURY_ISA_VERSION
	.align		4
.L_37:
        /*003c*/ 	.byte	0x03, 0x5f
        /*003e*/ 	.short	0x0101


	//----- nvinfo : EIATTR_INT_WARP_WIDE_INSTR_OFFSETS
	.align		4
        /*0040*/ 	.byte	0x04, 0x31
        /*0042*/ 	.short	(.L_39 - .L_38)


	//   ....[0]....
.L_38:
        /*0044*/ 	.word	0x00000ef0


	//   ....[1]....
        /*0048*/ 	.word	0x00000f90


	//   ....[2]....
        /*004c*/ 	.word	0x00004c80


	//   ....[3]....
        /*0050*/ 	.word	0x00004cb0


	//   ....[4]....
        /*0054*/ 	.word	0x00004cd0


	//   ....[5]....
        /*0058*/ 	.word	0x000058a0


	//   ....[6]....
        /*005c*/ 	.word	0x00005950


	//----- nvinfo : EIATTR_COOP_GROUP_MASK_REGIDS
	.align		4
.L_39:
        /*0060*/ 	.byte	0x04, 0x29
        /*0062*/ 	.short	(.L_41 - .L_40)


	//   ....[0]....
.L_40:
        /*0064*/ 	.word	0xffffffff


	//   ....[1]....
        /*0068*/ 	.word	0xffffffff


	//   ....[2]....
        /*006c*/ 	.word	0xffffffff


	//   ....[3]....
        /*0070*/ 	.word	0xffffffff


	//   ....[4]....
        /*0074*/ 	.word	0xffffffff


	//   ....[5]....
        /*0078*/ 	.word	0xffffffff


	//   ....[6]....
        /*007c*/ 	.word	0xffffffff


	//   ....[7]....
        /*0080*/ 	.word	0xffffffff


	//   ....[8]....
        /*0084*/ 	.word	0xffffffff


	//   ....[9]....
        /*0088*/ 	.word	0xffffffff


	//   ....[10]....
        /*008c*/ 	.word	0xffffffff


	//   ....[11]....
        /*0090*/ 	.word	0xffffffff


	//   ....[12]....
        /*0094*/ 	.word	0xffffffff


	//   ....[13]....
        /*0098*/ 	.word	0xffffffff


	//----- nvinfo : EIATTR_COOP_GROUP_INSTR_OFFSETS
	.align		4
.L_41:
        /*009c*/ 	.byte	0x04, 0x28
        /*009e*/ 	.short	(.L_43 - .L_42)


	//   ....[0]....
.L_42:
        /*00a0*/ 	.word	0x000000b0


	//   ....[1]....
        /*00a4*/ 	.word	0x00000510


	//   ....[2]....
        /*00a8*/ 	.word	0x000008c0


	//   ....[3]....
        /*00ac*/ 	.word	0x000009f0


	//   ....[4]....
        /*00b0*/ 	.word	0x00000ae0


	//   ....[5]....
        /*00b4*/ 	.word	0x00000c40


	//   ....[6]....
        /*00b8*/ 	.word	0x00000dd0


	//   ....[7]....
        /*00bc*/ 	.word	0x00001010


	//   ....[8]....
        /*00c0*/ 	.word	0x000023e0


	//   ....[9]....
        /*00c4*/ 	.word	0x00003a60


	//   ....[10]....
        /*00c8*/ 	.word	0x00003f30


	//   ....[11]....
        /*00cc*/ 	.word	0x00003f60


	//   ....[12]....
        /*00d0*/ 	.word	0x00004b80


	//   ....[13]....
        /*00d4*/ 	.word	0x00004d90


	//----- nvinfo : EIATTR_VRC_CTA_INIT_COUNT
	.align		4
.L_43:
        /*00d8*/ 	.byte	0x02, 0x4a
        /*00da*/ 	.byte	0x80
	.zero		1


	//----- nvinfo : EIATTR_SYSCALL_OFFSETS
	.align		4
        /*00dc*/ 	.byte	0x04, 0x46
        /*00de*/ 	.short	(.L_45 - .L_44)


	//   ....[0]....
.L_44:
        /*00e0*/ 	.word	0x000064c0


	//   ....[1]....
        /*00e4*/ 	.word	0x00006600


	//   ....[2]....
        /*00e8*/ 	.word	0x00006d30


	//----- nvinfo : EIATTR_MBARRIER_INSTR_OFFSETS
	.align		4
.L_45:
        /*00ec*/ 	.byte	0x04, 0x39
        /*00ee*/ 	.short	(.L_47 - .L_46)


	//   ....[0]....
.L_46:
        /*00f0*/ 	.word	0x00000660
        /*00f4*/ 	.word	0x000000ff
        /*00f8*/ 	.word	0x00000000
        /*00fc*/ 	.short	0x0100
        /*00fe*/ 	.byte	0x04
	.zero		1


	//   ....[1]....
        /*0100*/ 	.word	0x00000670
        /*0104*/ 	.word	0x000000ff
        /*0108*/ 	.word	0x00000090
        /*010c*/ 	.short	0x0100
        /*010e*/ 	.byte	0x04
	.zero		1


	//   ....[2]....
        /*0110*/ 	.word	0x00000680
        /*0114*/ 	.word	0x000000ff
        /*0118*/ 	.word	0x00000008
        /*011c*/ 	.short	0x0100
        /*011e*/ 	.byte	0x04
	.zero		1


	//   ....[3]....
        /*0120*/ 	.word	0x00000690
        /*0124*/ 	.word	0x000000ff
        /*0128*/ 	.word	0x00000098
        /*012c*/ 	.short	0x0100
        /*012e*/ 	.byte	0x04
	.zero		1


	//   ....[4]....
        /*0130*/ 	.word	0x000006a0
        /*0134*/ 	.word	0x000000ff
        /*0138*/ 	.word	0x00000010
        /*013c*/ 	.short	0x0100
        /*013e*/ 	.byte	0x04
	.zero		1


	//   ....[5]....
        /*0140*/ 	.word	0x000006b0
        /*0144*/ 	.word	0x000000ff
        /*0148*/ 	.word	0x000000a0
        /*014c*/ 	.short	0x0100
        /*014e*/ 	.byte	0x04
	.zero		1


	//   ....[6]....
        /*0150*/ 	.word	0x000006c0
        /*0154*/ 	.word	0x000000ff
        /*0158*/ 	.word	0x00000018
        /*015c*/ 	.short	0x0100
        /*015e*/ 	.byte	0x04
	.zero		1


	//   ....[7]....
        /*0160*/ 	.word	0x000006d0
        /*0164*/ 	.word	0x000000ff
        /*0168*/ 	.word	0x000000a8
        /*016c*/ 	.short	0x0100
        /*016e*/ 	.byte	0x04
	.zero		1


	//   ....[8]....
        /*0170*/ 	.word	0x000006e0
        /*0174*/ 	.word	0x000000ff
        /*0178*/ 	.word	0x00000020
        /*017c*/ 	.short	0x0100
        /*017e*/ 	.byte	0x04
	.zero		1


	//   ....[9]....
        /*0180*/ 	.word	0x000006f0
        /*0184*/ 	.word	0x000000ff
        /*0188*/ 	.word	0x000000b0
        /*018c*/ 	.short	0x0100
        /*018e*/ 	.byte	0x04
	.zero		1


	//   ....[10]....
        /*0190*/ 	.word	0x00000700
        /*0194*/ 	.word	0x000000ff
        /*0198*/ 	.word	0x00000028
        /*019c*/ 	.short	0x0100
        /*019e*/ 	.byte	0x04
	.zero		1


	//   ....[11]....
        /*01a0*/ 	.word	0x00000710
        /*01a4*/ 	.word	0x000000ff
        /*01a8*/ 	.word	0x000000b8
        /*01ac*/ 	.short	0x0100
        /*01ae*/ 	.byte	0x04
	.zero		1


	//   ....[12]....
        /*01b0*/ 	.word	0x00000720
        /*01b4*/ 	.word	0x000000ff
        /*01b8*/ 	.word	0x00000030
        /*01bc*/ 	.short	0x0100
        /*01be*/ 	.byte	0x04
	.zero		1


	//   ....[13]....
        /*01c0*/ 	.word	0x00000730
        /*01c4*/ 	.word	0x000000ff
        /*01c8*/ 	.word	0x000000c0
        /*01cc*/ 	.short	0x0100
        /*01ce*/ 	.byte	0x04
	.zero		1


	//   ....[14]....
        /*01d0*/ 	.word	0x00000740
        /*01d4*/ 	.word	0x000000ff
        /*01d8*/ 	.word	0x00000038
        /*01dc*/ 	.short	0x0100
        /*01de*/ 	.byte	0x04
	.zero		1


	//   ....[15]....
        /*01e0*/ 	.word	0x00000750
        /*01e4*/ 	.word	0x000000ff
        /*01e8*/ 	.word	0x000000c8
        /*01ec*/ 	.short	0x0100
        /*01ee*/ 	.byte	0x04
	.zero		1


	//   ....[16]....
        /*01f0*/ 	.word	0x00000760
        /*01f4*/ 	.word	0x000000ff
        /*01f8*/ 	.word	0x00000040
        /*01fc*/ 	.short	0x0100
        /*01fe*/ 	.byte	0x04
	.zero		1


	//   ....[17]....
        /*0200*/ 	.word	0x00000770
        /*0204*/ 	.word	0x000000ff
        /*0208*/ 	.word	0x000000d0
        /*020c*/ 	.short	0x0100
        /*020e*/ 	.byte	0x04
	.zero		1


	//   ....[18]....
        /*0210*/ 	.word	0x00000780
        /*0214*/ 	.word	0x000000ff
        /*0218*/ 	.word	0x00000048
        /*021c*/ 	.short	0x0100
        /*021e*/ 	.byte	0x04
	.zero		1


	//   ....[19]....
        /*0220*/ 	.word	0x00000790
        /*0224*/ 	.word	0x000000ff
        /*0228*/ 	.word	0x000000d8
        /*022c*/ 	.short	0x0100
        /*022e*/ 	.byte	0x04
	.zero		1


	//   ....[20]....
        /*0230*/ 	.word	0x000007a0
        /*0234*/ 	.word	0x000000ff
        /*0238*/ 	.word	0x00000050
        /*023c*/ 	.short	0x0100
        /*023e*/ 	.byte	0x04
	.zero		1


	//   ....[21]....
        /*0240*/ 	.word	0x000007b0
        /*0244*/ 	.word	0x000000ff
        /*0248*/ 	.word	0x000000e0
        /*024c*/ 	.short	0x0100
        /*024e*/ 	.byte	0x04
	.zero		1


	//   ....[22]....
        /*0250*/ 	.word	0x000007c0
        /*0254*/ 	.word	0x000000ff
        /*0258*/ 	.word	0x00000058
        /*025c*/ 	.short	0x0100
        /*025e*/ 	.byte	0x04
	.zero		1


	//   ....[23]....
        /*0260*/ 	.word	0x000007d0
        /*0264*/ 	.word	0x000000ff
        /*0268*/ 	.word	0x000000e8
        /*026c*/ 	.short	0x0100
        /*026e*/ 	.byte	0x04
	.zero		1


	//   ....[24]....
        /*0270*/ 	.word	0x000007e0
        /*0274*/ 	.word	0x000000ff
        /*0278*/ 	.word	0x00000060
        /*027c*/ 	.short	0x0100
        /*027e*/ 	.byte	0x04
	.zero		1


	//   ....[25]....
        /*0280*/ 	.word	0x000007f0
        /*0284*/ 	.word	0x000000ff
        /*0288*/ 	.word	0x000000f0
        /*028c*/ 	.short	0x0100
        /*028e*/ 	.byte	0x04
	.zero		1


	//   ....[26]....
        /*0290*/ 	.word	0x00000800
        /*0294*/ 	.word	0x000000ff
        /*0298*/ 	.word	0x00000068
        /*029c*/ 	.short	0x0100
        /*029e*/ 	.byte	0x04
	.zero		1


	//   ....[27]....
        /*02a0*/ 	.word	0x00000810
        /*02a4*/ 	.word	0x000000ff
        /*02a8*/ 	.word	0x000000f8
        /*02ac*/ 	.short	0x0100
        /*02ae*/ 	.byte	0x04
	.zero		1


	//   ....[28]....
        /*02b0*/ 	.word	0x00000820
        /*02b4*/ 	.word	0x000000ff
        /*02b8*/ 	.word	0x00000070
        /*02bc*/ 	.short	0x0100
        /*02be*/ 	.byte	0x04
	.zero		1


	//   ....[29]....
        /*02c0*/ 	.word	0x00000830
        /*02c4*/ 	.word	0x000000ff
        /*02c8*/ 	.word	0x00000100
        /*02cc*/ 	.short	0x0100
        /*02ce*/ 	.byte	0x04
	.zero		1


	//   ....[30]....
        /*02d0*/ 	.word	0x00000840
        /*02d4*/ 	.word	0x000000ff
        /*02d8*/ 	.word	0x00000078
        /*02dc*/ 	.short	0x0100
        /*02de*/ 	.byte	0x04
	.zero		1


	//   ....[31]....
        /*02e0*/ 	.word	0x00000850
        /*02e4*/ 	.word	0x000000ff
        /*02e8*/ 	.word	0x00000108
        /*02ec*/ 	.short	0x0100
        /*02ee*/ 	.byte	0x04
	.zero		1


	//   ....[32]....
        /*02f0*/ 	.word	0x00000860
        /*02f4*/ 	.word	0x000000ff
        /*02f8*/ 	.word	0x00000080
        /*02fc*/ 	.short	0x0100
        /*02fe*/ 	.byte	0x04
	.zero		1


	//   ....[33]....
        /*0300*/ 	.word	0x00000870
        /*0304*/ 	.word	0x000000ff
        /*0308*/ 	.word	0x00000110
        /*030c*/ 	.short	0x0100
        /*030e*/ 	.byte	0x04
	.zero		1


	//   ....[34]....
        /*0310*/ 	.word	0x00000880
        /*0314*/ 	.word	0x000000ff
        /*0318*/ 	.word	0x00000088
        /*031c*/ 	.short	0x0100
        /*031e*/ 	.byte	0x04
	.zero		1


	//   ....[35]....
        /*0320*/ 	.word	0x00000890
        /*0324*/ 	.word	0x000000ff
        /*0328*/ 	.word	0x00000118
        /*032c*/ 	.short	0x0100
        /*032e*/ 	.byte	0x04
	.zero		1


	//   ....[36]....
        /*0330*/ 	.word	0x000009c0
        /*0334*/ 	.word	0x000000ff
        /*0338*/ 	.word	0x00000120
        /*033c*/ 	.short	0x0100
        /*033e*/ 	.byte	0x04
	.zero		1


	//   ....[37]....
        /*0340*/ 	.word	0x000009d0
        /*0344*/ 	.word	0x000000ff
        /*0348*/ 	.word	0x00000128
        /*034c*/ 	.short	0x0100
        /*034e*/ 	.byte	0x04
	.zero		1


	//   ....[38]....
        /*0350*/ 	.word	0x00000ab0
        /*0354*/ 	.word	0x000000ff
        /*0358*/ 	.word	0x00000130
        /*035c*/ 	.short	0x0100
        /*035e*/ 	.byte	0x06
	.zero		1


	//   ....[39]....
        /*0360*/ 	.word	0x00000ac0
        /*0364*/ 	.word	0x000000ff
        /*0368*/ 	.word	0x00000138
        /*036c*/ 	.short	0x0100
        /*036e*/ 	.byte	0x06
	.zero		1


	//   ....[40]....
        /*0370*/ 	.word	0x00000bf0
        /*0374*/ 	.word	0x000000ff
        /*0378*/ 	.word	0x00000140
        /*037c*/ 	.short	0x0100
        /*037e*/ 	.byte	0x06
	.zero		1


	//   ....[41]....
        /*0380*/ 	.word	0x00000c00
        /*0384*/ 	.word	0x000000ff
        /*0388*/ 	.word	0x00000150
        /*038c*/ 	.short	0x0100
        /*038e*/ 	.byte	0x06
	.zero		1


	//   ....[42]....
        /*0390*/ 	.word	0x00000c10
        /*0394*/ 	.word	0x000000ff
        /*0398*/ 	.word	0x00000148
        /*039c*/ 	.short	0x0100
        /*039e*/ 	.byte	0x06
	.zero		1


	//   ....[43]....
        /*03a0*/ 	.word	0x00000c20
        /*03a4*/ 	.word	0x000000ff
        /*03a8*/ 	.word	0x00000158
        /*03ac*/ 	.short	0x0100
        /*03ae*/ 	.byte	0x06
	.zero		1


	//   ....[44]....
        /*03b0*/ 	.word	0x00000d40
        /*03b4*/ 	.word	0x000000ff
        /*03b8*/ 	.word	0x00000160
        /*03bc*/ 	.short	0x0100
        /*03be*/ 	.byte	0x04
	.zero		1


	//   ....[45]....
        /*03c0*/ 	.word	0x00000d50
        /*03c4*/ 	.word	0x000000ff
        /*03c8*/ 	.word	0x00000180
        /*03cc*/ 	.short	0x0100
        /*03ce*/ 	.byte	0x04
	.zero		1


	//   ....[46]....
        /*03d0*/ 	.word	0x00000d60
        /*03d4*/ 	.word	0x000000ff
        /*03d8*/ 	.word	0x00000168
        /*03dc*/ 	.short	0x0100
        /*03de*/ 	.byte	0x04
	.zero		1


	//   ....[47]....
        /*03e0*/ 	.word	0x00000d70
        /*03e4*/ 	.word	0x000000ff
        /*03e8*/ 	.word	0x00000188
        /*03ec*/ 	.short	0x0100
        /*03ee*/ 	.byte	0x04
	.zero		1


	//   ....[48]....
        /*03f0*/ 	.word	0x00000d80
        /*03f4*/ 	.word	0x000000ff
        /*03f8*/ 	.word	0x00000170
        /*03fc*/ 	.short	0x0100
        /*03fe*/ 	.byte	0x04
	.zero		1


	//   ....[49]....
        /*0400*/ 	.word	0x00000d90
        /*0404*/ 	.word	0x000000ff
        /*0408*/ 	.word	0x00000190
        /*040c*/ 	.short	0x0100
        /*040e*/ 	.byte	0x04
	.zero		1


	//   ....[50]....
        /*0410*/ 	.word	0x00000da0
        /*0414*/ 	.word	0x000000ff
        /*0418*/ 	.word	0x00000178
        /*041c*/ 	.short	0x0100
        /*041e*/ 	.byte	0x04
	.zero		1


	//   ....[51]....
        /*0420*/ 	.word	0x00000db0
        /*0424*/ 	.word	0x000000ff
        /*0428*/ 	.word	0x00000198
        /*042c*/ 	.short	0x0100
        /*042e*/ 	.byte	0x04
	.zero		1


	//   ....[52]....
        /*0430*/ 	.word	0x00000ea0
        /*0434*/ 	.word	0x000000ff
        /*0438*/ 	.word	0x000001a0
        /*043c*/ 	.short	0x0100
        /*043e*/ 	.byte	0x04
	.zero		1


	//   ....[53]....
        /*0440*/ 	.word	0x00000eb0
        /*0444*/ 	.word	0x000000ff
        /*0448*/ 	.word	0x000001b0
        /*044c*/ 	.short	0x0100
        /*044e*/ 	.byte	0x04
	.zero		1


	//   ....[54]....
        /*0450*/ 	.word	0x00000ec0
        /*0454*/ 	.word	0x000000ff
        /*0458*/ 	.word	0x000001a8
        /*045c*/ 	.short	0x0100
        /*045e*/ 	.byte	0x04
	.zero		1


	//   ....[55]....
        /*0460*/ 	.word	0x00000ed0
        /*0464*/ 	.word	0x000000ff
        /*0468*/ 	.word	0x000001b8
        /*046c*/ 	.short	0x0100
        /*046e*/ 	.byte	0x04
	.zero		1


	//   ....[56]....
        /*0470*/ 	.word	0x00000fd0
        /*0474*/ 	.word	0x000000ff
        /*0478*/ 	.word	0x000001c0
        /*047c*/ 	.short	0x0100
        /*047e*/ 	.byte	0x06
	.zero		1


	//   ....[57]....
        /*0480*/ 	.word	0x00001c00
        /*0484*/ 	.word	0x00000000
        /*0488*/ 	.word	0x000001b0
        /*048c*/ 	.short	0x010a
        /*048e*/ 	.byte	0xff
	.zero		1


	//   ....[58]....
        /*0490*/ 	.word	0x00001c30
        /*0494*/ 	.word	0x00000000
        /*0498*/ 	.word	0x000001a0
        /*049c*/ 	.short	0x0101
        /*049e*/ 	.byte	0xff
	.zero		1


	//   ....[59]....
        /*04a0*/ 	.word	0x00001cf0
        /*04a4*/ 	.word	0x000000ff
        /*04a8*/ 	.word	0x00000090
        /*04ac*/ 	.short	0x010a
        /*04ae*/ 	.byte	0x04
	.zero		1


	//   ....[60]....
        /*04b0*/ 	.word	0x00001dc0
        /*04b4*/ 	.word	0x000000ff
        /*04b8*/ 	.word	0x00000090
        /*04bc*/ 	.short	0x010a
        /*04be*/ 	.byte	0x21
	.zero		1


	//   ....[61]....
        /*04c0*/ 	.word	0x00001f80
        /*04c4*/ 	.word	0x000000ff
        /*04c8*/ 	.word	0x00000090
        /*04cc*/ 	.short	0x010a
        /*04ce*/ 	.byte	0x07
	.zero		1


	//   ....[62]....
        /*04d0*/ 	.word	0x00002080
        /*04d4*/ 	.word	0x000000ff
        /*04d8*/ 	.word	0x00000138
        /*04dc*/ 	.short	0x0101
        /*04de*/ 	.byte	0x06
	.zero		1


	//   ....[63]....
        /*04e0*/ 	.word	0x000020a0
        /*04e4*/ 	.word	0x000000ff
        /*04e8*/ 	.word	0x00000090
        /*04ec*/ 	.short	0x010a
        /*04ee*/ 	.byte	0x04
	.zero		1


	//   ....[64]....
        /*04f0*/ 	.word	0x00002120
        /*04f4*/ 	.word	0x000000ff
        /*04f8*/ 	.word	0x00000090
        /*04fc*/ 	.short	0x010a
        /*04fe*/ 	.byte	0x11
	.zero		1


	//   ....[65]....
        /*0500*/ 	.word	0x000022b0
        /*0504*/ 	.word	0x000000ff
        /*0508*/ 	.word	0x00000090
        /*050c*/ 	.short	0x010a
        /*050e*/ 	.byte	0x08
	.zero		1


	//   ....[66]....
        /*0510*/ 	.word	0x00002410
        /*0514*/ 	.word	0x00000003
        /*0518*/ 	.word	0x00000140
        /*051c*/ 	.short	0x010a
        /*051e*/ 	.byte	0xff
	.zero		1


	//   ....[67]....
        /*0520*/ 	.word	0x00002560
        /*0524*/ 	.word	0x00000000
        /*0528*/ 	.word	0x00000000
        /*052c*/ 	.short	0x0101
        /*052e*/ 	.byte	0xff
	.zero		1


	//   ....[68]....
        /*0530*/ 	.word	0x00002b00
        /*0534*/ 	.word	0x000000ff
        /*0538*/ 	.word	0x00000000
        /*053c*/ 	.short	0x010a
        /*053e*/ 	.byte	0x04
	.zero		1


	//   ....[69]....
        /*0540*/ 	.word	0x00002b90
        /*0544*/ 	.word	0x000000ff
        /*0548*/ 	.word	0x00000000
        /*054c*/ 	.short	0x010a
        /*054e*/ 	.byte	0x05
	.zero		1


	//   ....[70]....
        /*0550*/ 	.word	0x00002c20
        /*0554*/ 	.word	0x000000ff
        /*0558*/ 	.word	0x00000000
        /*055c*/ 	.short	0x010a
        /*055e*/ 	.byte	0x05
	.zero		1


	//   ....[71]....
        /*0560*/ 	.word	0x00002cb0
        /*0564*/ 	.word	0x000000ff
        /*0568*/ 	.word	0x00000000
        /*056c*/ 	.short	0x010a
        /*056e*/ 	.byte	0x05
	.zero		1


	//   ....[72]....
        /*0570*/ 	.word	0x00002d40
        /*0574*/ 	.word	0x000000ff
        /*0578*/ 	.word	0x00000000
        /*057c*/ 	.short	0x010a
        /*057e*/ 	.byte	0x05
	.zero		1


	//   ....[73]....
        /*0580*/ 	.word	0x00002dd0
        /*0584*/ 	.word	0x000000ff
        /*0588*/ 	.word	0x00000000
        /*058c*/ 	.short	0x010a
        /*058e*/ 	.byte	0x05
	.zero		1


	//   ....[74]....
        /*0590*/ 	.word	0x00002e60
        /*0594*/ 	.word	0x000000ff
        /*0598*/ 	.word	0x00000000
        /*059c*/ 	.short	0x010a
        /*059e*/ 	.byte	0x05
	.zero		1


	//   ....[75]....
        /*05a0*/ 	.word	0x00002ef0
        /*05a4*/ 	.word	0x000000ff
        /*05a8*/ 	.word	0x00000000
        /*05ac*/ 	.short	0x010a
        /*05ae*/ 	.byte	0x05
	.zero		1


	//   ....[76]....
        /*05b0*/ 	.word	0x00002f80
        /*05b4*/ 	.word	0x000000ff
        /*05b8*/ 	.word	0x00000000
        /*05bc*/ 	.short	0x010a
        /*05be*/ 	.byte	0x05
	.zero		1


	//   ....[77]....
        /*05c0*/ 	.word	0x00003010
        /*05c4*/ 	.word	0x000000ff
        /*05c8*/ 	.word	0x00000000
        /*05cc*/ 	.short	0x010a
        /*05ce*/ 	.byte	0x05
	.zero		1


	//   ....[78]....
        /*05d0*/ 	.word	0x000030a0
        /*05d4*/ 	.word	0x000000ff
        /*05d8*/ 	.word	0x00000000
        /*05dc*/ 	.short	0x010a
        /*05de*/ 	.byte	0x05
	.zero		1


	//   ....[79]....
        /*05e0*/ 	.word	0x00003130
        /*05e4*/ 	.word	0x000000ff
        /*05e8*/ 	.word	0x00000000
        /*05ec*/ 	.short	0x010a
        /*05ee*/ 	.byte	0x05
	.zero		1


	//   ....[80]....
        /*05f0*/ 	.word	0x000031c0
        /*05f4*/ 	.word	0x000000ff
        /*05f8*/ 	.word	0x00000000
        /*05fc*/ 	.short	0x010a
        /*05fe*/ 	.byte	0x05
	.zero		1


	//   ....[81]....
        /*0600*/ 	.word	0x00003250
        /*0604*/ 	.word	0x000000ff
        /*0608*/ 	.word	0x00000000
        /*060c*/ 	.short	0x010a
        /*060e*/ 	.byte	0x05
	.zero		1


	//   ....[82]....
        /*0610*/ 	.word	0x000032e0
        /*0614*/ 	.word	0x000000ff
        /*0618*/ 	.word	0x00000000
        /*061c*/ 	.short	0x010a
        /*061e*/ 	.byte	0x05
	.zero		1


	//   ....[83]....
        /*0620*/ 	.word	0x00003370
        /*0624*/ 	.word	0x000000ff
        /*0628*/ 	.word	0x00000000
        /*062c*/ 	.short	0x010a
        /*062e*/ 	.byte	0x05
	.zero		1


	//   ....[84]....
        /*0630*/ 	.word	0x00003400
        /*0634*/ 	.word	0x000000ff
        /*0638*/ 	.word	0x00000000
        /*063c*/ 	.short	0x010a
        /*063e*/ 	.byte	0x05
	.zero		1


	//   ....[85]....
        /*0640*/ 	.word	0x000034a0
        /*0644*/ 	.word	0x00000000
        /*0648*/ 	.word	0x00000000
        /*064c*/ 	.short	0x010a
        /*064e*/ 	.byte	0xff
	.zero		1


	//   ....[86]....
        /*0650*/ 	.word	0x000035c0
        /*0654*/ 	.word	0x00000002
        /*0658*/ 	.word	0x000001a0
        /*065c*/ 	.short	0x010a
        /*065e*/ 	.byte	0xff
	.zero		1


	//   ....[87]....
        /*0660*/ 	.word	0x00003630
        /*0664*/ 	.word	0x00000002
        /*0668*/ 	.word	0x00000000
        /*066c*/ 	.short	0x0101
        /*066e*/ 	.byte	0xff
	.zero		1


	//   ....[88]....
        /*0670*/ 	.word	0x00003650
        /*0674*/ 	.word	0x000000ff
        /*0678*/ 	.word	0x00000150
        /*067c*/ 	.short	0x010a
        /*067e*/ 	.byte	0x04
	.zero		1


	//   ....[89]....
        /*0680*/ 	.word	0x00003770
        /*0684*/ 	.word	0x00000002
        /*0688*/ 	.word	0x00000140
        /*068c*/ 	.short	0x010a
        /*068e*/ 	.byte	0xff
	.zero		1


	//   ....[90]....
        /*0690*/ 	.word	0x00003870
        /*0694*/ 	.word	0x00000002
        /*0698*/ 	.word	0x00000000
        /*069c*/ 	.short	0x0101
        /*069e*/ 	.byte	0xff
	.zero		1


	//   ....[91]....
        /*06a0*/ 	.word	0x00003900
        /*06a4*/ 	.word	0x000000ff
        /*06a8*/ 	.word	0x00000150
        /*06ac*/ 	.short	0x0106
        /*06ae*/ 	.byte	0x04
	.zero		1


	//   ....[92]....
        /*06b0*/ 	.word	0x00003920
        /*06b4*/ 	.word	0x000000ff
        /*06b8*/ 	.word	0x00000150
        /*06bc*/ 	.short	0x010a
        /*06be*/ 	.byte	0x04
	.zero		1


	//   ....[93]....
        /*06c0*/ 	.word	0x000039b0
        /*06c4*/ 	.word	0x000000ff
        /*06c8*/ 	.word	0x00000150
        /*06cc*/ 	.short	0x0106
        /*06ce*/ 	.byte	0x07
	.zero		1


	//   ....[94]....
        /*06d0*/ 	.word	0x000039f0
        /*06d4*/ 	.word	0x00000000
        /*06d8*/ 	.word	0x00000150
        /*06dc*/ 	.short	0x010a
        /*06de*/ 	.byte	0xff
	.zero		1


	//   ....[95]....
        /*06e0*/ 	.word	0x00003c30
        /*06e4*/ 	.word	0x000000ff
        /*06e8*/ 	.word	0x00000008
        /*06ec*/ 	.short	0x010a
        /*06ee*/ 	.byte	0x05
	.zero		1


	//   ....[96]....
        /*06f0*/ 	.word	0x00003c50
        /*06f4*/ 	.word	0x000000ff
        /*06f8*/ 	.word	0x00000008
        /*06fc*/ 	.short	0x010a
        /*06fe*/ 	.byte	0x05
	.zero		1


	//   ....[97]....
        /*0700*/ 	.word	0x00003de0
        /*0704*/ 	.word	0x000000ff
        /*0708*/ 	.word	0x00000008
        /*070c*/ 	.short	0x010a
        /*070e*/ 	.byte	0x05
	.zero		1


	//   ....[98]....
        /*0710*/ 	.word	0x00003e00
        /*0714*/ 	.word	0x000000ff
        /*0718*/ 	.word	0x00000008
        /*071c*/ 	.short	0x010a
        /*071e*/ 	.byte	0x05
	.zero		1


	//   ....[99]....
        /*0720*/ 	.word	0x00003ec0
        /*0724*/ 	.word	0x000000ff
        /*0728*/ 	.word	0x00000000
        /*072c*/ 	.short	0x0101
        /*072e*/ 	.byte	0x04
	.zero		1


	//   ....[100]....
        /*0730*/ 	.word	0x00004200
        /*0734*/ 	.word	0x00000000
        /*0738*/ 	.word	0x00000140
        /*073c*/ 	.short	0x010a
        /*073e*/ 	.byte	0xff
	.zero		1


	//   ....[101]....
        /*0740*/ 	.word	0x000042c0
        /*0744*/ 	.word	0x00000000
        /*0748*/ 	.word	0x00000000
        /*074c*/ 	.short	0x0101
        /*074e*/ 	.byte	0xff
	.zero		1


	//   ....[102]....
        /*0750*/ 	.word	0x00004380
        /*0754*/ 	.word	0x000000ff
        /*0758*/ 	.word	0x00000000
        /*075c*/ 	.short	0x010a
        /*075e*/ 	.byte	0x04
	.zero		1


	//   ....[103]....
        /*0760*/ 	.word	0x00004390
        /*0764*/ 	.word	0x000000ff
        /*0768*/ 	.word	0x00000180
        /*076c*/ 	.short	0x010a
        /*076e*/ 	.byte	0x1f
	.zero		1


	//   ....[104]....
        /*0770*/ 	.word	0x00004440
        /*0774*/ 	.word	0x000000ff
        /*0778*/ 	.word	0x00000000
        /*077c*/ 	.short	0x010a
        /*077e*/ 	.byte	0x05
	.zero		1


	//   ....[105]....
        /*0780*/ 	.word	0x00004570
        /*0784*/ 	.word	0x000000ff
        /*0788*/ 	.word	0x00000000
        /*078c*/ 	.short	0x010a
        /*078e*/ 	.byte	0x04
	.zero		1


	//   ....[106]....
        /*0790*/ 	.word	0x00004870
        /*0794*/ 	.word	0x000000ff
        /*0798*/ 	.word	0x00000000
        /*079c*/ 	.short	0x010a
        /*079e*/ 	.byte	0x04
	.zero		1


	//   ....[107]....
        /*07a0*/ 	.word	0x00004900
        /*07a4*/ 	.word	0x000000ff
        /*07a8*/ 	.word	0x00000000
        /*07ac*/ 	.short	0x010a
        /*07ae*/ 	.byte	0x05
	.zero		1


	//   ....[108]....
        /*07b0*/ 	.word	0x00004990
        /*07b4*/ 	.word	0x000000ff
        /*07b8*/ 	.word	0x00000000
        /*07bc*/ 	.short	0x010a
        /*07be*/ 	.byte	0x05
	.zero		1


	//   ....[109]....
        /*07c0*/ 	.word	0x00004a30
        /*07c4*/ 	.word	0x00000000
        /*07c8*/ 	.word	0x00000000
        /*07cc*/ 	.short	0x010a
        /*07ce*/ 	.byte	0xff
	.zero		1


	//   ....[110]....
        /*07d0*/ 	.word	0x00004a70
        /*07d4*/ 	.word	0x00000000
        /*07d8*/ 	.word	0x00000000
        /*07dc*/ 	.short	0x010a
        /*07de*/ 	.byte	0xff
	.zero		1


	//   ....[111]....
        /*07e0*/ 	.word	0x00004ae0
        /*07e4*/ 	.word	0x000000ff
        /*07e8*/ 	.word	0x00000000
        /*07ec*/ 	.short	0x0101
        /*07ee*/ 	.byte	0x04
	.zero		1


	//   ....[112]....
        /*07f0*/ 	.word	0x00004b20
        /*07f4*/ 	.word	0x000000ff
        /*07f8*/ 	.word	0x000001c0
        /*07fc*/ 	.short	0x010a
        /*07fe*/ 	.byte	0x1a
	.zero		1


	//   ....[113]....
        /*0800*/ 	.word	0x00004b70
        /*0804*/ 	.word	0x000000ff
        /*0808*/ 	.word	0x00000000
        /*080c*/ 	.short	0x0101
        /*080e*/ 	.byte	0x04
	.zero		1


	//   ....[114]....
        /*0810*/ 	.word	0x00005020
        /*0814*/ 	.word	0x00000003
        /*0818*/ 	.word	0x00000140
        /*081c*/ 	.short	0x010a
        /*081e*/ 	.byte	0xff
	.zero		1


	//   ....[115]....
        /*0820*/ 	.word	0x00005190
        /*0824*/ 	.word	0x00000000
        /*0828*/ 	.word	0x00000000
        /*082c*/ 	.short	0x0101
        /*082e*/ 	.byte	0xff
	.zero		1


	//   ....[116]....
        /*0830*/ 	.word	0x00005650
        /*0834*/ 	.word	0x000000ff
        /*0838*/ 	.word	0x00000138
        /*083c*/ 	.short	0x010a
        /*083e*/ 	.byte	0x11
	.zero		1


	//   ....[117]....
        /*0840*/ 	.word	0x000057e0
        /*0844*/ 	.word	0x000000ff
        /*0848*/ 	.word	0x00000128
        /*084c*/ 	.short	0x010a
        /*084e*/ 	.byte	0x11
	.zero		1


	//   ....[118]....
        /*0850*/ 	.word	0x000059f0
        /*0854*/ 	.word	0x000000ff
        /*0858*/ 	.word	0x00000120
        /*085c*/ 	.short	0x010b
        /*085e*/ 	.byte	0x11
	.zero		1


	//   ....[119]....
        /*0860*/ 	.word	0x00005a00
        /*0864*/ 	.word	0x000000ff
        /*0868*/ 	.word	0x00000000
        /*086c*/ 	.short	0x0101
        /*086e*/ 	.byte	0x37
	.zero		1


	//   ....[120]....
        /*0870*/ 	.word	0x00005a40
        /*0874*/ 	.word	0x00000000
        /*0878*/ 	.word	0x00000128
        /*087c*/ 	.short	0x010a
        /*087e*/ 	.byte	0xff
	.zero		1


	//   ....[121]....
        /*0880*/ 	.word	0x00005d80
        /*0884*/ 	.word	0x00000003
        /*0888*/ 	.word	0x00000140
        /*088c*/ 	.short	0x010a
        /*088e*/ 	.byte	0xff
	.zero		1


	//   ....[122]....
        /*0890*/ 	.word	0x00005f00
        /*0894*/ 	.word	0x00000000
        /*0898*/ 	.word	0x00000000
        /*089c*/ 	.short	0x0101
        /*089e*/ 	.byte	0xff
	.zero		1


	//   ....[123]....
        /*08a0*/ 	.word	0x00006970
        /*08a4*/ 	.word	0x000000ff
        /*08a8*/ 	.word	0x00000120
        /*08ac*/ 	.short	0x010a
        /*08ae*/ 	.byte	0x2c
	.zero		1


	//   ....[124]....
        /*08b0*/ 	.word	0x00006980
        /*08b4*/ 	.word	0x00000053
        /*08b8*/ 	.word	0x00000160
        /*08bc*/ 	.short	0x010a
        /*08be*/ 	.byte	0xff
	.zero		1


	//   ....[125]....
        /*08c0*/ 	.word	0x00006ad0
        /*08c4*/ 	.word	0x000000ff
        /*08c8*/ 	.word	0x00000120
        /*08cc*/ 	.short	0x010a
        /*08ce*/ 	.byte	0x2c
	.zero		1


	//   ....[126]....
        /*08d0*/ 	.word	0x00006bb0
        /*08d4*/ 	.word	0x000000ff
        /*08d8*/ 	.word	0x00000000
        /*08dc*/ 	.short	0x0101
        /*08de*/ 	.byte	0x04
	.zero		1


	//   ....[127]....
        /*08e0*/ 	.word	0x00006c10
        /*08e4*/ 	.word	0x00000053
        /*08e8*/ 	.word	0x00000160
        /*08ec*/ 	.short	0x010a
        /*08ee*/ 	.byte	0xff
	.zero		1


	//   ....[128]....
        /*08f0*/ 	.word	0x00006e70
        /*08f4*/ 	.word	0x00000053
        /*08f8*/ 	.word	0x00000000
        /*08fc*/ 	.short	0x0101
        /*08fe*/ 	.byte	0xff
	.zero		1


	//   ....[129]....
        /*0900*/ 	.word	0x000078b0
        /*0904*/ 	.word	0x00000000
        /*0908*/ 	.word	0x000001b0
        /*090c*/ 	.short	0x010a
        /*090e*/ 	.byte	0xff
	.zero		1


	//   ....[130]....
        /*0910*/ 	.word	0x00007910
        /*0914*/ 	.word	0x00000000
        /*0918*/ 	.word	0x00000090
        /*091c*/ 	.short	0x010a
        /*091e*/ 	.byte	0xff
	.zero		1


	//   ....[131]....
        /*0920*/ 	.word	0x00007970
        /*0924*/ 	.word	0x00000000
        /*0928*/ 	.word	0x00000090
        /*092c*/ 	.short	0x010a
        /*092e*/ 	.byte	0xff
	.zero		1


	//   ....[132]....
        /*0930*/ 	.word	0x000079c0
        /*0934*/ 	.word	0x00000003
        /*0938*/ 	.word	0x00000140
        /*093c*/ 	.short	0x010a
        /*093e*/ 	.byte	0xff
	.zero		1


	//   ....[133]....
        /*0940*/ 	.word	0x00007a20
        /*0944*/ 	.word	0x00000000
        /*0948*/ 	.word	0x00000000
        /*094c*/ 	.short	0x010a
        /*094e*/ 	.byte	0xff
	.zero		1


	//   ....[134]....
        /*0950*/ 	.word	0x00007a80
        /*0954*/ 	.word	0x00000000
        /*0958*/ 	.word	0x00000000
        /*095c*/ 	.short	0x010a
        /*095e*/ 	.byte	0xff
	.zero		1


	//   ....[135]....
        /*0960*/ 	.word	0x00007ae0
        /*0964*/ 	.word	0x00000000
        /*0968*/ 	.word	0x00000000
        /*096c*/ 	.short	0x010a
        /*096e*/ 	.byte	0xff
	.zero		1


	//   ....[136]....
        /*0970*/ 	.word	0x00007b40
        /*0974*/ 	.word	0x00000000
        /*0978*/ 	.word	0x00000000
        /*097c*/ 	.short	0x010a
        /*097e*/ 	.byte	0xff
	.zero		1


	//   ....[137]....
        /*0980*/ 	.word	0x00007ba0
        /*0984*/ 	.word	0x00000000
        /*0988*/ 	.word	0x00000000
        /*098c*/ 	.short	0x010a
        /*098e*/ 	.byte	0xff
	.zero		1


	//   ....[138]....
        /*0990*/ 	.word	0x00007c00
        /*0994*/ 	.word	0x00000000
        /*0998*/ 	.word	0x00000000
        /*099c*/ 	.short	0x010a
        /*099e*/ 	.byte	0xff
	.zero		1


	//   ....[139]....
        /*09a0*/ 	.word	0x00007c60
        /*09a4*/ 	.word	0x00000000
        /*09a8*/ 	.word	0x00000000
        /*09ac*/ 	.short	0x010a
        /*09ae*/ 	.byte	0xff
	.zero		1


	//   ....[140]....
        /*09b0*/ 	.word	0x00007cc0
        /*09b4*/ 	.word	0x00000000
        /*09b8*/ 	.word	0x00000000
        /*09bc*/ 	.short	0x010a
        /*09be*/ 	.byte	0xff
	.zero		1


	//   ....[141]....
        /*09c0*/ 	.word	0x00007d20
        /*09c4*/ 	.word	0x00000000
        /*09c8*/ 	.word	0x00000000
        /*09cc*/ 	.short	0x010a
        /*09ce*/ 	.byte	0xff
	.zero		1


	//   ....[142]....
        /*09d0*/ 	.word	0x00007d80
        /*09d4*/ 	.word	0x00000000
        /*09d8*/ 	.word	0x00000000
        /*09dc*/ 	.short	0x010a
        /*09de*/ 	.byte	0xff
	.zero		1


	//   ....[143]....
        /*09e0*/ 	.word	0x00007de0
        /*09e4*/ 	.word	0x00000000
        /*09e8*/ 	.word	0x00000000
        /*09ec*/ 	.short	0x010a
        /*09ee*/ 	.byte	0xff
	.zero		1


	//   ....[144]....
        /*09f0*/ 	.word	0x00007e40
        /*09f4*/ 	.word	0x00000000
        /*09f8*/ 	.word	0x00000000
        /*09fc*/ 	.short	0x010a
        /*09fe*/ 	.byte	0xff
	.zero		1


	//   ....[145]....
        /*0a00*/ 	.word	0x00007ea0
        /*0a04*/ 	.word	0x00000000
        /*0a08*/ 	.word	0x00000000
        /*0a0c*/ 	.short	0x010a
        /*0a0e*/ 	.byte	0xff
	.zero		1


	//   ....[146]....
        /*0a10*/ 	.word	0x00007f00
        /*0a14*/ 	.word	0x00000000
        /*0a18*/ 	.word	0x00000000
        /*0a1c*/ 	.short	0x010a
        /*0a1e*/ 	.byte	0xff
	.zero		1


	//   ....[147]....
        /*0a20*/ 	.word	0x00007f60
        /*0a24*/ 	.word	0x00000000
        /*0a28*/ 	.word	0x00000000
        /*0a2c*/ 	.short	0x010a
        /*0a2e*/ 	.byte	0xff
	.zero		1


	//   ....[148]....
        /*0a30*/ 	.word	0x00007fc0
        /*0a34*/ 	.word	0x00000000
        /*0a38*/ 	.word	0x00000000
        /*0a3c*/ 	.short	0x010a
        /*0a3e*/ 	.byte	0xff
	.zero		1


	//   ....[149]....
        /*0a40*/ 	.word	0x00008020
        /*0a44*/ 	.word	0x00000000
        /*0a48*/ 	.word	0x00000000
        /*0a4c*/ 	.short	0x010a
        /*0a4e*/ 	.byte	0xff
	.zero		1


	//   ....[150]....
        /*0a50*/ 	.word	0x00008070
        /*0a54*/ 	.word	0x00000002
        /*0a58*/ 	.word	0x000001a0
        /*0a5c*/ 	.short	0x010a
        /*0a5e*/ 	.byte	0xff
	.zero		1


	//   ....[151]....
        /*0a60*/ 	.word	0x000080d0
        /*0a64*/ 	.word	0x00000002
        /*0a68*/ 	.word	0x00000150
        /*0a6c*/ 	.short	0x010a
        /*0a6e*/ 	.byte	0xff
	.zero		1


	//   ....[152]....
        /*0a70*/ 	.word	0x00008120
        /*0a74*/ 	.word	0x00000002
        /*0a78*/ 	.word	0x00000140
        /*0a7c*/ 	.short	0x010a
        /*0a7e*/ 	.byte	0xff
	.zero		1


	//   ....[153]....
        /*0a80*/ 	.word	0x00008180
        /*0a84*/ 	.word	0x00000000
        /*0a88*/ 	.word	0x00000150
        /*0a8c*/ 	.short	0x010a
        /*0a8e*/ 	.byte	0xff
	.zero		1


	//   ....[154]....
        /*0a90*/ 	.word	0x000081e0
        /*0a94*/ 	.word	0x00000005
        /*0a98*/ 	.word	0x00000008
        /*0a9c*/ 	.short	0x010a
        /*0a9e*/ 	.byte	0xff
	.zero		1


	//   ....[155]....
        /*0aa0*/ 	.word	0x000082d0
        /*0aa4*/ 	.word	0x00000000
        /*0aa8*/ 	.word	0x00000008
        /*0aac*/ 	.short	0x010a
        /*0aae*/ 	.byte	0xff
	.zero		1


	//   ....[156]....
        /*0ab0*/ 	.word	0x00008320
        /*0ab4*/ 	.word	0x00000000
        /*0ab8*/ 	.word	0x00000140
        /*0abc*/ 	.short	0x010a
        /*0abe*/ 	.byte	0xff
	.zero		1


	//   ....[157]....
        /*0ac0*/ 	.word	0x00008380
        /*0ac4*/ 	.word	0x00000000
        /*0ac8*/ 	.word	0x00000180
        /*0acc*/ 	.short	0x010a
        /*0ace*/ 	.byte	0xff
	.zero		1


	//   ....[158]....
        /*0ad0*/ 	.word	0x000083e0
        /*0ad4*/ 	.word	0x00000000
        /*0ad8*/ 	.word	0x00000000
        /*0adc*/ 	.short	0x010a
        /*0ade*/ 	.byte	0xff
	.zero		1


	//   ....[159]....
        /*0ae0*/ 	.word	0x00008440
        /*0ae4*/ 	.word	0x00000000
        /*0ae8*/ 	.word	0x00000000
        /*0aec*/ 	.short	0x010a
        /*0aee*/ 	.byte	0xff
	.zero		1


	//   ....[160]....
        /*0af0*/ 	.word	0x000084a0
        /*0af4*/ 	.word	0x00000000
        /*0af8*/ 	.word	0x00000000
        /*0afc*/ 	.short	0x010a
        /*0afe*/ 	.byte	0xff
	.zero		1


	//   ....[161]....
        /*0b00*/ 	.word	0x00008500
        /*0b04*/ 	.word	0x00000000
        /*0b08*/ 	.word	0x00000000
        /*0b0c*/ 	.short	0x010a
        /*0b0e*/ 	.byte	0xff
	.zero		1


	//   ....[162]....
        /*0b10*/ 	.word	0x00008560
        /*0b14*/ 	.word	0x00000000
        /*0b18*/ 	.word	0x000001c0
        /*0b1c*/ 	.short	0x010a
        /*0b1e*/ 	.byte	0xff
	.zero		1


	//   ....[163]....
        /*0b20*/ 	.word	0x000085b0
        /*0b24*/ 	.word	0x00000003
        /*0b28*/ 	.word	0x00000140
        /*0b2c*/ 	.short	0x010a
        /*0b2e*/ 	.byte	0xff
	.zero		1


	//   ....[164]....
        /*0b30*/ 	.word	0x00008610
        /*0b34*/ 	.word	0x00000000
        /*0b38*/ 	.word	0x00000138
        /*0b3c*/ 	.short	0x010a
        /*0b3e*/ 	.byte	0xff
	.zero		1


	//   ....[165]....
        /*0b40*/ 	.word	0x00008670
        /*0b44*/ 	.word	0x00000000
        /*0b48*/ 	.word	0x00000128
        /*0b4c*/ 	.short	0x010a
        /*0b4e*/ 	.byte	0xff
	.zero		1


	//   ....[166]....
        /*0b50*/ 	.word	0x000086c0
        /*0b54*/ 	.word	0x00000003
        /*0b58*/ 	.word	0x00000140
        /*0b5c*/ 	.short	0x010a
        /*0b5e*/ 	.byte	0xff
	.zero		1


	//   ....[167]....
        /*0b60*/ 	.word	0x00008720
        /*0b64*/ 	.word	0x00000000
        /*0b68*/ 	.word	0x00000120
        /*0b6c*/ 	.short	0x010a
        /*0b6e*/ 	.byte	0xff
	.zero		1


	//   ....[168]....
        /*0b70*/ 	.word	0x00008770
        /*0b74*/ 	.word	0x00000053
        /*0b78*/ 	.word	0x00000160
        /*0b7c*/ 	.short	0x010a
        /*0b7e*/ 	.byte	0xff
	.zero		1


	//----- nvinfo : EIATTR_NUM_MBARRIERS
	.align		4
.L_47:
        /*0b80*/ 	.byte	0x03, 0x38
        /*0b82*/ 	.short	0x0039


	//----- nvinfo : EIATTR_EXIT_INSTR_OFFSETS
	.align		4
        /*0b84*/ 	.byte	0x04, 0x1c
        /*0b86*/ 	.short	(.L_49 - .L_48)


	//   ....[0]....
.L_48:
        /*0b88*/ 	.word	0x000034d0


	//   ....[1]....
        /*0b8c*/ 	.word	0x000039c0


	//   ....[2]....
        /*0b90*/ 	.word	0x00003a20


	//   ....[3]....
        /*0b94*/ 	.word	0x00004da0


	//   ....[4]....
        /*0b98*/ 	.word	0x00005a70


	//   ....[5]....
        /*0b9c*/ 	.word	0x00005ab0


	//   ....[6]....
        /*0ba0*/ 	.word	0x000078a0


	//----- nvinfo : EIATTR_MAX_THREADS
	.align		4
.L_49:
        /*0ba4*/ 	.byte	0x04, 0x05
        /*0ba6*/ 	.short	(.L_51 - .L_50)
.L_50:
        /*0ba8*/ 	.word	0x00000100
        /*0bac*/ 	.word	0x00000001
        /*0bb0*/ 	.word	0x00000001


	//----- nvinfo : EIATTR_CRS_STACK_SIZE
	.align		4
.L_51:
        /*0bb4*/ 	.byte	0x04, 0x1e
        /*0bb6*/ 	.short	(.L_53 - .L_52)
.L_52:
        /*0bb8*/ 	.word	0x00000000


	//----- nvinfo : EIATTR_CBANK_PARAM_SIZE
	.align		4
.L_53:
        /*0bbc*/ 	.byte	0x03, 0x19
        /*0bbe*/ 	.short	0x0800


	//----- nvinfo : EIATTR_PARAM_CBANK
	.align		4
        /*0bc0*/ 	.byte	0x04, 0x0a
        /*0bc2*/ 	.short	(.L_55 - .L_54)
	.align		4
.L_54:
        /*0bc4*/ 	.word	index@(.nv.constant0._ZN7cutlass13device_kernelINS_4gemm6kernel13GemmUniversalIN4cute5tupleIJiiiiEEENS1_10collective13CollectiveMmaINS1_35MainloopSm100TmaUmmaWarpSpecializedILi18ELi2ELi4ENS5_IJNS4_1CILi8EEENSA_ILi1EEESC_EEEEENS5_IJNSA_ILi128EEENSA_ILi64EEESF_EEEaNS5_IJlSC_lEEEaSI_NS4_8TiledMMAINS4_8MMA_AtomIJNS4_21SM100_MMA_S8_2x1SM_SSIaaiLi128ELi64ELNS4_4UMMA5MajorE0ELSN_0ELNSM_8SaturateE0EEEEEENS4_6LayoutINS5_IJSC_SC_SC_EEENS5_IJNSA_ILi0EEEST_ST_EEEEENS5_IJNS4_10UnderscoreESW_SW_EEEEENS4_18SM100_TMA_2SM_LOADENS4_14ComposedLayoutINS4_7SwizzleILi3ELi4ELi3EEENS4_18smem_ptr_flag_bitsILi8EEENSR_INS5_IJSB_SF_EEENS5_IJSF_SC_EEEEEEEvNS4_8identityENS4_28SM100_TMA_2SM_LOAD_MULTICASTES18_vS19_EENS_8epilogue10collective18CollectiveEpilogueINS1C_23Sm100TmaWarpSpecializedILi1ELi1ELi32ELb0ELb0EEEJNS5_IJSG_SG_SF_EEENS5_IJNSR_ISG_SC_EES1I_EEEaSI_aSI_NS1C_6fusion15FusionCallbacksIS1G_NS1K_17LinearCombinationIaiaiLNS_15FloatRoundStyleE2EEES1H_S1J_JEEENS4_5SM1004TMEM4LOAD26SM100_TMEM_LOAD_32dp32b32xENS4_13SM90_TMA_LOADENS10_INS11_ILi2ELi4ELi3EEES14_NSR_INS5_IJSB_SG_EEENS5_IJSG_SC_EEEEEEENS4_39AutoVectorizingCopyWithAssumedAlignmentILi128EEENS4_14SM90_TMA_STOREES1Z_S21_S21_EEEvvEEEEvNT_6ParamsE)
        /*0bc8*/ 	.short	0x0380
        /*0bca*/ 	.short	0x0800


	//----- nvinfo : EIATTR_SW_WAR
	.align		4
.L_55:
        /*0bcc*/ 	.byte	0x04, 0x36
        /*0bce*/ 	.short	(.L_57 - .L_56)
.L_56:
        /*0bd0*/ 	.word	0x00000008
.L_57:


//--------------------- .nv.callgraph             --------------------------
	.section	.nv.callgraph,"",@"SHT_CUDA_CALLGRAPH"
	.align	4
	.sectionentsize	8
	.align		4
        /*0000*/ 	.word	0x00000000
	.align		4
        /*0004*/ 	.word	0xffffffff
	.align		4
        /*0008*/ 	.word	index@(_ZN7cutlass13device_kernelINS_4gemm6kernel13GemmUniversalIN4cute5tupleIJiiiiEEENS1_10collective13CollectiveMmaINS1_35MainloopSm100TmaUmmaWarpSpecializedILi18ELi2ELi4ENS5_IJNS4_1CILi8EEENSA_ILi1EEESC_EEEEENS5_IJNSA_ILi128EEENSA_ILi64EEESF_EEEaNS5_IJlSC_lEEEaSI_NS4_8TiledMMAINS4_8MMA_AtomIJNS4_21SM100_MMA_S8_2x1SM_SSIaaiLi128ELi64ELNS4_4UMMA5MajorE0ELSN_0ELNSM_8SaturateE0EEEEEENS4_6LayoutINS5_IJSC_SC_SC_EEENS5_IJNSA_ILi0EEEST_ST_EEEEENS5_IJNS4_10UnderscoreESW_SW_EEEEENS4_18SM100_TMA_2SM_LOADENS4_14ComposedLayoutINS4_7SwizzleILi3ELi4ELi3EEENS4_18smem_ptr_flag_bitsILi8EEENSR_INS5_IJSB_SF_EEENS5_IJSF_SC_EEEEEEEvNS4_8identityENS4_28SM100_TMA_2SM_LOAD_MULTICASTES18_vS19_EENS_8epilogue10collective18CollectiveEpilogueINS1C_23Sm100TmaWarpSpecializedILi1ELi1ELi32ELb0ELb0EEEJNS5_IJSG_SG_SF_EEENS5_IJNSR_ISG_SC_EES1I_EEEaSI_aSI_NS1C_6fusion15FusionCallbacksIS1G_NS1K_17LinearCombinationIaiaiLNS_15FloatRoundStyleE2EEES1H_S1J_JEEENS4_5SM1004TMEM4LOAD26SM100_TMEM_LOAD_32dp32b32xENS4_13SM90_TMA_LOADENS10_INS11_ILi2ELi4ELi3EEES14_NSR_INS5_IJSB_SG_EEENS5_IJSG_SC_EEEEEEENS4_39AutoVectorizingCopyWithAssumedAlignmentILi128EEENS4_14SM90_TMA_STOREES1Z_S21_S21_EEEvvEEEEvNT_6ParamsE)
	.align		4
        /*000c*/ 	.word	index@(__assertfail)
	.align		4
        /*0010*/ 	.word	0x00000000
	.align		4
        /*0014*/ 	.word	0xfffffffe
	.align		4
        /*0018*/ 	.word	0x00000000
	.align		4
        /*001c*/ 	.word	0xfffffffd
	.align		4
        /*0020*/ 	.word	0x00000000
	.align		4
        /*0024*/ 	.word	0xfffffffc


//--------------------- .nv.constant4             --------------------------
	.section	.nv.constant4,"a",@progbits
	.align	8
	.align		8
.nv.constant4:
        /*0000*/ 	.dword	__assertfail
	.align		8
        /*0008*/ 	.dword	__unnamed_1
	.align		8
        /*0010*/ 	.dword	__unnamed_2
	.align		8
        /*0018*/ 	.dword	_ZN40_INTERNAL_bf00c2aa_4_k_cu_ae39ca84_351254cuda3std3__45__cpo5beginE
	.align		8
        /*0020*/ 	.dword	_ZN40_INTERNAL_bf00c2aa_4_k_cu_ae39ca84_351254cuda3std3__45__cpo3endE
	.align		8
        /*0028*/ 	.dword	_ZN40_INTERNAL_bf00c2aa_4_k_cu_ae39ca84_351254cuda3std3__45__cpo6cbeginE
	.align		8
        /*0030*/ 	.dword	_ZN40_INTERNAL_bf00c2aa_4_k_cu_ae39ca84_351254cuda3std3__45__cpo4cendE
	.align		8
        /*0038*/ 	.dword	_ZN40_INTERNAL_bf00c2aa_4_k_cu_ae39ca84_351254cuda3std3__442_GLOBAL__N__bf00c2aa_4_k_cu_ae39ca84_351256ignoreE
	.align		8
        /*0040*/ 	.dword	_ZN40_INTERNAL_bf00c2aa_4_k_cu_ae39ca84_351254cuda3std3__419piecewise_constructE
	.align		8
        /*0048*/ 	.dword	_ZN40_INTERNAL_bf00c2aa_4_k_cu_ae39ca84_351254cuda3std3__48in_placeE
	.align		8
        /*0050*/ 	.dword	_ZN40_INTERNAL_bf00c2aa_4_k_cu_ae39ca84_351254cuda3std6ranges3__45__cpo4swapE
	.align		8
        /*0058*/ 	.dword	_ZN40_INTERNAL_bf00c2aa_4_k_cu_ae39ca84_351254cuda3std6ranges3__45__cpo9iter_moveE
	.align		8
        /*0060*/ 	.dword	_ZN40_INTERNAL_bf00c2aa_4_k_cu_ae39ca84_351254cute7productE
	.align		8
        /*0068*/ 	.dword	_ZN40_INTERNAL_bf00c2aa_4_k_cu_ae39ca84_351254cute1_E
	.align		8
        /*0070*/ 	.dword	$str$25
	.align		8
        /*0078*/ 	.dword	$str$26
	.align		8
        /*0080*/ 	.dword	$str$27
	.align		8
        /*0088*/ 	.dword	$str$28


//--------------------- .text._ZN7cutlass13device_kernelINS_4gemm6kernel13GemmUniversalIN4cute5tupleIJiiiiEEENS1_10collective13CollectiveMmaINS1_35MainloopSm100TmaUmmaWarpSpecializedILi18ELi2ELi4ENS5_IJNS4_1CILi8EEENSA_ILi1EEESC_EEEEENS5_IJNSA_ILi128EEENSA_ILi64EEESF_EEEaNS5_IJlSC_lEEEaSI_NS4_8TiledMMAINS4_8MMA_AtomIJNS4_21SM100_MMA_S8_2x1SM_SSIaaiLi128ELi64ELNS4_4UMMA5MajorE0ELSN_0ELNSM_8SaturateE0EEEEEENS4_6LayoutINS5_IJSC_SC_SC_EEENS5_IJNSA_ILi0EEEST_ST_EEEEENS5_IJNS4_10UnderscoreESW_SW_EEEEENS4_18SM100_TMA_2SM_LOADENS4_14ComposedLayoutINS4_7SwizzleILi3ELi4ELi3EEENS4_18smem_ptr_flag_bitsILi8EEENSR_INS5_IJSB_SF_EEENS5_IJSF_SC_EEEEEEEvNS4_8identityENS4_28SM100_TMA_2SM_LOAD_MULTICASTES18_vS19_EENS_8epilogue10collective18CollectiveEpilogueINS1C_23Sm100TmaWarpSpecializedILi1ELi1ELi32ELb0ELb0EEEJNS5_IJSG_SG_SF_EEENS5_IJNSR_ISG_SC_EES1I_EEEaSI_aSI_NS1C_6fusion15FusionCallbacksIS1G_NS1K_17LinearCombinationIaiaiLNS_15FloatRoundStyleE2EEES1H_S1J_JEEENS4_5SM1004TMEM4LOAD26SM100_TMEM_LOAD_32dp32b32xENS4_13SM90_TMA_LOADENS10_INS11_ILi2ELi4ELi3EEES14_NSR_INS5_IJSB_SG_EEENS5_IJSG_SC_EEEEEEENS4_39AutoVectorizingCopyWithAssumedAlignmentILi128EEENS4_14SM90_TMA_STOREES1Z_S21_S21_EEEvvEEEEvNT_6ParamsE --------------------------
	.section	.text._ZN7cutlass13device_kernelINS_4gemm6kernel13GemmUniversalIN4cute5tupleIJiiiiEEENS1_10collective13CollectiveMmaINS1_35MainloopSm100TmaUmmaWarpSpecializedILi18ELi2ELi4ENS5_IJNS4_1CILi8EEENSA_ILi1EEESC_EEEEENS5_IJNSA_ILi128EEENSA_ILi64EEESF_EEEaNS5_IJlSC_lEEEaSI_NS4_8TiledMMAINS4_8MMA_AtomIJNS4_21SM100_MMA_S8_2x1SM_SSIaaiLi128ELi64ELNS4_4UMMA5MajorE0ELSN_0ELNSM_8SaturateE0EEEEEENS4_6LayoutINS5_IJSC_SC_SC_EEENS5_IJNSA_ILi0EEEST_ST_EEEEENS5_IJNS4_10UnderscoreESW_SW_EEEEENS4_18SM100_TMA_2SM_LOADENS4_14ComposedLayoutINS4_7SwizzleILi3ELi4ELi3EEENS4_18smem_ptr_flag_bitsILi8EEENSR_INS5_IJSB_SF_EEENS5_IJSF_SC_EEEEEEEvNS4_8identityENS4_28SM100_TMA_2SM_LOAD_MULTICASTES18_vS19_EENS_8epilogue10collective18CollectiveEpilogueINS1C_23Sm100TmaWarpSpecializedILi1ELi1ELi32ELb0ELb0EEEJNS5_IJSG_SG_SF_EEENS5_IJNSR_ISG_SC_EES1I_EEEaSI_aSI_NS1C_6fusion15FusionCallbacksIS1G_NS1K_17LinearCombinationIaiaiLNS_15FloatRoundStyleE2EEES1H_S1J_JEEENS4_5SM1004TMEM4LOAD26SM100_TMEM_LOAD_32dp32b32xENS4_13SM90_TMA_LOADENS10_INS11_ILi2ELi4ELi3EEES14_NSR_INS5_IJSB_SG_EEENS5_IJSG_SC_EEEEEEENS4_39AutoVectorizingCopyWithAssumedAlignmentILi128EEENS4_14SM90_TMA_STOREES1Z_S21_S21_EEEvvEEEEvNT_6ParamsE,"ax",@progbits
	.align	128
.text._ZN7cutlass13device_kernelINS_4gemm6kernel13GemmUniversalIN4cute5tupleIJiiiiEEENS1_10collective13CollectiveMmaINS1_35MainloopSm100TmaUmmaWarpSpecializedILi18ELi2ELi4ENS5_IJNS4_1CILi8EEENSA_ILi1EEESC_EEEEENS5_IJNSA_ILi128EEENSA_ILi64EEESF_EEEaNS5_IJlSC_lEEEaSI_NS4_8TiledMMAINS4_8MMA_AtomIJNS4_21SM100_MMA_S8_2x1SM_SSIaaiLi128ELi64ELNS4_4UMMA5MajorE0ELSN_0ELNSM_8SaturateE0EEEEEENS4_6LayoutINS5_IJSC_SC_SC_EEENS5_IJNSA_ILi0EEEST_ST_EEEEENS5_IJNS4_10UnderscoreESW_SW_EEEEENS4_18SM100_TMA_2SM_LOADENS4_14ComposedLayoutINS4_7SwizzleILi3ELi4ELi3EEENS4_18smem_ptr_flag_bitsILi8EEENSR_INS5_IJSB_SF_EEENS5_IJSF_SC_EEEEEEEvNS4_8identityENS4_28SM100_TMA_2SM_LOAD_MULTICASTES18_vS19_EENS_8epilogue10collective18CollectiveEpilogueINS1C_23Sm100TmaWarpSpecializedILi1ELi1ELi32ELb0ELb0EEEJNS5_IJSG_SG_SF_EEENS5_IJNSR_ISG_SC_EES1I_EEEaSI_aSI_NS1C_6fusion15FusionCallbacksIS1G_NS1K_17LinearCombinationIaiaiLNS_15FloatRoundStyleE2EEES1H_S1J_JEEENS4_5SM1004TMEM4LOAD26SM100_TMEM_LOAD_32dp32b32xENS4_13SM90_TMA_LOADENS10_INS11_ILi2ELi4ELi3EEES14_NSR_INS5_IJSB_SG_EEENS5_IJSG_SC_EEEEEEENS4_39AutoVectorizingCopyWithAssumedAlignmentILi128EEENS4_14SM90_TMA_STOREES1Z_S21_S21_EEEvvEEEEvNT_6ParamsE:
        .type           _ZN7cutlass13device_kernelINS_4gemm6kernel13GemmUniversalIN4cute5tupleIJiiiiEEENS1_10collective13CollectiveMmaINS1_35MainloopSm100TmaUmmaWarpSpecializedILi18ELi2ELi4ENS5_IJNS4_1CILi8EEENSA_ILi1EEESC_EEEEENS5_IJNSA_ILi128EEENSA_ILi64EEESF_EEEaNS5_IJlSC_lEEEaSI_NS4_8TiledMMAINS4_8MMA_AtomIJNS4_21SM100_MMA_S8_2x1SM_SSIaaiLi128ELi64ELNS4_4UMMA5MajorE0ELSN_0ELNSM_8SaturateE0EEEEEENS4_6LayoutINS5_IJSC_SC_SC_EEENS5_IJNSA_ILi0EEEST_ST_EEEEENS5_IJNS4_10UnderscoreESW_SW_EEEEENS4_18SM100_TMA_2SM_LOADENS4_14ComposedLayoutINS4_7SwizzleILi3ELi4ELi3EEENS4_18smem_ptr_flag_bitsILi8EEENSR_INS5_IJSB_SF_EEENS5_IJSF_SC_EEEEEEEvNS4_8identityENS4_28SM100_TMA_2SM_LOAD_MULTICASTES18_vS19_EENS_8epilogue10collective18CollectiveEpilogueINS1C_23Sm100TmaWarpSpecializedILi1ELi1ELi32ELb0ELb0EEEJNS5_IJSG_SG_SF_EEENS5_IJNSR_ISG_SC_EES1I_EEEaSI_aSI_NS1C_6fusion15FusionCallbacksIS1G_NS1K_17LinearCombinationIaiaiLNS_15FloatRoundStyleE2EEES1H_S1J_JEEENS4_5SM1004TMEM4LOAD26SM100_TMEM_LOAD_32dp32b32xENS4_13SM90_TMA_LOADENS10_INS11_ILi2ELi4ELi3EEES14_NSR_INS5_IJSB_SG_EEENS5_IJSG_SC_EEEEEEENS4_39AutoVectorizingCopyWithAssumedAlignmentILi128EEENS4_14SM90_TMA_STOREES1Z_S21_S21_EEEvvEEEEvNT_6ParamsE,@function
        .size           _ZN7cutlass13device_kernelINS_4gemm6kernel13GemmUniversalIN4cute5tupleIJiiiiEEENS1_10collective13CollectiveMmaINS1_35MainloopSm100TmaUmmaWarpSpecializedILi18ELi2ELi4ENS5_IJNS4_1CILi8EEENSA_ILi1EEESC_EEEEENS5_IJNSA_ILi128EEENSA_ILi64EEESF_EEEaNS5_IJlSC_lEEEaSI_NS4_8TiledMMAINS4_8MMA_AtomIJNS4_21SM100_MMA_S8_2x1SM_SSIaaiLi128ELi64ELNS4_4UMMA5MajorE0ELSN_0ELNSM_8SaturateE0EEEEEENS4_6LayoutINS5_IJSC_SC_SC_EEENS5_IJNSA_ILi0EEEST_ST_EEEEENS5_IJNS4_10UnderscoreESW_SW_EEEEENS4_18SM100_TMA_2SM_LOADENS4_14ComposedLayoutINS4_7SwizzleILi3ELi4ELi3EEENS4_18smem_ptr_flag_bitsILi8EEENSR_INS5_IJSB_SF_EEENS5_IJSF_SC_EEEEEEEvNS4_8identityENS4_28SM100_TMA_2SM_LOAD_MULTICASTES18_vS19_EENS_8epilogue10collective18CollectiveEpilogueINS1C_23Sm100TmaWarpSpecializedILi1ELi1ELi32ELb0ELb0EEEJNS5_IJSG_SG_SF_EEENS5_IJNSR_ISG_SC_EES1I_EEEaSI_aSI_NS1C_6fusion15FusionCallbacksIS1G_NS1K_17LinearCombinationIaiaiLNS_15FloatRoundStyleE2EEES1H_S1J_JEEENS4_5SM1004TMEM4LOAD26SM100_TMEM_LOAD_32dp32b32xENS4_13SM90_TMA_LOADENS10_INS11_ILi2ELi4ELi3EEES14_NSR_INS5_IJSB_SG_EEENS5_IJSG_SC_EEEEEEENS4_39AutoVectorizingCopyWithAssumedAlignmentILi128EEENS4_14SM90_TMA_STOREES1Z_S21_S21_EEEvvEEEEvNT_6ParamsE,(.L_x_192 - _ZN7cutlass13device_kernelINS_4gemm6kernel13GemmUniversalIN4cute5tupleIJiiiiEEENS1_10collective13CollectiveMmaINS1_35MainloopSm100TmaUmmaWarpSpecializedILi18ELi2ELi4ENS5_IJNS4_1CILi8EEENSA_ILi1EEESC_EEEEENS5_IJNSA_ILi128EEENSA_ILi64EEESF_EEEaNS5_IJlSC_lEEEaSI_NS4_8TiledMMAINS4_8MMA_AtomIJNS4_21SM100_MMA_S8_2x1SM_SSIaaiLi128ELi64ELNS4_4UMMA5MajorE0ELSN_0ELNSM_8SaturateE0EEEEEENS4_6LayoutINS5_IJSC_SC_SC_EEENS5_IJNSA_ILi0EEEST_ST_EEEEENS5_IJNS4_10UnderscoreESW_SW_EEEEENS4_18SM100_TMA_2SM_LOADENS4_14ComposedLayoutINS4_7SwizzleILi3ELi4ELi3EEENS4_18smem_ptr_flag_bitsILi8EEENSR_INS5_IJSB_SF_EEENS5_IJSF_SC_EEEEEEEvNS4_8identityENS4_28SM100_TMA_2SM_LOAD_MULTICASTES18_vS19_EENS_8epilogue10collective18CollectiveEpilogueINS1C_23Sm100TmaWarpSpecializedILi1ELi1ELi32ELb0ELb0EEEJNS5_IJSG_SG_SF_EEENS5_IJNSR_ISG_SC_EES1I_EEEaSI_aSI_NS1C_6fusion15FusionCallbacksIS1G_NS1K_17LinearCombinationIaiaiLNS_15FloatRoundStyleE2EEES1H_S1J_JEEENS4_5SM1004TMEM4LOAD26SM100_TMEM_LOAD_32dp32b32xENS4_13SM90_TMA_LOADENS10_INS11_ILi2ELi4ELi3EEES14_NSR_INS5_IJSB_SG_EEENS5_IJSG_SC_EEEEEEENS4_39AutoVectorizingCopyWithAssumedAlignmentILi128EEENS4_14SM90_TMA_STOREES1Z_S21_S21_EEEvvEEEEvNT_6ParamsE)
        .other          _ZN7cutlass13device_kernelINS_4gemm6kernel13GemmUniversalIN4cute5tupleIJiiiiEEENS1_10collective13CollectiveMmaINS1_35MainloopSm100TmaUmmaWarpSpecializedILi18ELi2ELi4ENS5_IJNS4_1CILi8EEENSA_ILi1EEESC_EEEEENS5_IJNSA_ILi128EEENSA_ILi64EEESF_EEEaNS5_IJlSC_lEEEaSI_NS4_8TiledMMAINS4_8MMA_AtomIJNS4_21SM100_MMA_S8_2x1SM_SSIaaiLi128ELi64ELNS4_4UMMA5MajorE0ELSN_0ELNSM_8SaturateE0EEEEEENS4_6LayoutINS5_IJSC_SC_SC_EEENS5_IJNSA_ILi0EEEST_ST_EEEEENS5_IJNS4_10UnderscoreESW_SW_EEEEENS4_18SM100_TMA_2SM_LOADENS4_14ComposedLayoutINS4_7SwizzleILi3ELi4ELi3EEENS4_18smem_ptr_flag_bitsILi8EEENSR_INS5_IJSB_SF_EEENS5_IJSF_SC_EEEEEEEvNS4_8identityENS4_28SM100_TMA_2SM_LOAD_MULTICASTES18_vS19_EENS_8epilogue10collective18CollectiveEpilogueINS1C_23Sm100TmaWarpSpecializedILi1ELi1ELi32ELb0ELb0EEEJNS5_IJSG_SG_SF_EEENS5_IJNSR_ISG_SC_EES1I_EEEaSI_aSI_NS1C_6fusion15FusionCallbacksIS1G_NS1K_17LinearCombinationIaiaiLNS_15FloatRoundStyleE2EEES1H_S1J_JEEENS4_5SM1004TMEM4LOAD26SM100_TMEM_LOAD_32dp32b32xENS4_13SM90_TMA_LOADENS10_INS11_ILi2ELi4ELi3EEES14_NSR_INS5_IJSB_SG_EEENS5_IJSG_SC_EEEEEEENS4_39AutoVectorizingCopyWithAssumedAlignmentILi128EEENS4_14SM90_TMA_STOREES1Z_S21_S21_EEEvvEEEEvNT_6ParamsE,@"STO_CUDA_ENTRY STV_DEFAULT"
_ZN7cutlass13device_kernelINS_4gemm6kernel13GemmUniversalIN4cute5tupleIJiiiiEEENS1_10collective13CollectiveMmaINS1_35MainloopSm100TmaUmmaWarpSpecializedILi18ELi2ELi4ENS5_IJNS4_1CILi8EEENSA_ILi1EEESC_EEEEENS5_IJNSA_ILi128EEENSA_ILi64EEESF_EEEaNS5_IJlSC_lEEEaSI_NS4_8TiledMMAINS4_8MMA_AtomIJNS4_21SM100_MMA_S8_2x1SM_SSIaaiLi128ELi64ELNS4_4UMMA5MajorE0ELSN_0ELNSM_8SaturateE0EEEEEENS4_6LayoutINS5_IJSC_SC_SC_EEENS5_IJNSA_ILi0EEEST_ST_EEEEENS5_IJNS4_10UnderscoreESW_SW_EEEEENS4_18SM100_TMA_2SM_LOADENS4_14ComposedLayoutINS4_7SwizzleILi3ELi4ELi3EEENS4_18smem_ptr_flag_bitsILi8EEENSR_INS5_IJSB_SF_EEENS5_IJSF_SC_EEEEEEEvNS4_8identityENS4_28SM100_TMA_2SM_LOAD_MULTICASTES18_vS19_EENS_8epilogue10collective18CollectiveEpilogueINS1C_23Sm100TmaWarpSpecializedILi1ELi1ELi32ELb0ELb0EEEJNS5_IJSG_SG_SF_EEENS5_IJNSR_ISG_SC_EES1I_EEEaSI_aSI_NS1C_6fusion15FusionCallbacksIS1G_NS1K_17LinearCombinationIaiaiLNS_15FloatRoundStyleE2EEES1H_S1J_JEEENS4_5SM1004TMEM4LOAD26SM100_TMEM_LOAD_32dp32b32xENS4_13SM90_TMA_LOADENS10_INS11_ILi2ELi4ELi3EEES14_NSR_INS5_IJSB_SG_EEENS5_IJSG_SC_EEEEEEENS4_39AutoVectorizingCopyWithAssumedAlignmentILi128EEENS4_14SM90_TMA_STOREES1Z_S21_S21_EEEvvEEEEvNT_6ParamsE:
[----:B------:R-:W1:Y:S01]  /*0000*/  LDC R1, c[0x0][0x37c] ;  /* 0x0000df00ff017b82 */ /* 0x000e620000000800 */
[----:B------:R-:W2:Y:S01]  /*0010*/  S2R R78, SR_TID.X ;  /* 0x00000000004e7919 */ /* 0x000ea20000002100 */
[----:B------:R-:W3:Y:S06]  /*0020*/  LDCU.64 UR8, c[0x0][0x890] ;  /* 0x00011200ff0877ac */ /* 0x000eec0008000a00 */
[----:B------:R-:W4:Y:S01]  /*0030*/  S2UR UR55, SR_CgaCtaId ;  /* 0x00000000003779c3 */ /* 0x000f220000008800 */
[----:B------:R-:W-:Y:S02]  /*0040*/  PRMT R81, RZ, 0x7610, R81 ;  /* 0x00007610ff517816 */ /* 0x000fe40000000051 */
[----:B------:R-:W-:Y:S01]  /*0050*/  ELECT P1, URZ, PT ;  /* 0x0000000000ff782f */ /* 0x000fe20003820000 */
[----:B---3--:R-:W-:-:S04]  /*0060*/  UISETP.NE.U32.AND UP0, UPT, UR8, URZ, UPT ;  /* 0x000000ff0800728c */ /* 0x008fc8000bf05070 */
[----:B------:R-:W-:Y:S02]  /*0070*/  UISETP.NE.AND.EX UP0, UPT, UR9, URZ, UPT, UP0 ;  /* 0x000000ff0900728c */ /* 0x000fe4000bf05300 */
[----:B----4-:R-:W-:Y:S02]  /*0080*/  ULOP3.LUT UR47, UR55, 0x1, URZ, 0xc0, !UPT ;  /* 0x00000001372f7892 */ /* 0x010fe4000f8ec0ff */
[----:B------:R-:W-:Y:S01]  /*0090*/  ULOP3.LUT UR48, UR55, 0x1, URZ, 0x3c, !UPT ;  /* 0x0000000137307892 */ /* 0x000fe2000f8e3cff */
[----:B--2---:R-:W-:-:S05]  /*00a0*/  SHF.R.U32.HI R82, RZ, 0x5, R78 ;  /* 0x00000005ff527819 */ /* 0x004fca000001164e */
[----:B------:R-:W2:Y:S02]  /*00b0*/  SHFL.IDX PT, R0, R82, RZ, 0x1f ;  /* 0x00001fff52007589 */ /* 0x000ea400000e0000 */
[----:B--2---:R-:W-:Y:S01]  /*00c0*/  R2UR UR20, R0 ;  /* 0x00000000001472ca */ /* 0x004fe200000e0000 */
[----:B-1----:R-:W-:-:S14]  /*00d0*/  BRA.U UP0, `(.L_x_0) ;  /* 0x0000000100307547 */ /* 0x002fdc000b800000 */
[----:B------:R-:W1:Y:S02]  /*00e0*/  LDCU.64 UR4, c[0x0][0x888] ;  /* 0x00011100ff0477ac */ /* 0x000e640008000a00 */
[----:B-1----:R-:W-:-:S04]  /*00f0*/  UISETP.NE.U32.AND UP0, UPT, UR4, URZ, UPT ;  /* 0x000000ff0400728c */ /* 0x002fc8000bf05070 */
[----:B------:R-:W-:-:S09]  /*0100*/  UISETP.NE.AND.EX UP0, UPT, UR5, URZ, UPT, UP0 ;  /* 0x000000ff0500728c */ /* 0x000fd2000bf05300 */
[----:B------:R-:W-:Y:S05]  /*0110*/  BRA.U !UP0, `(.L_x_1) ;  /* 0x0000000108147547 */ /* 0x000fea000b800000 */
[----:B------:R-:W1:Y:S01]  /*0120*/  LDC.64 R40, c[0x0][0x888] ;  /* 0x00022200ff287b82 */ /* 0x000e620000000a00 */
[----:B------:R-:W1:Y:S02]  /*0130*/  LDCU.64 UR4, c[0x0][0x358] ;  /* 0x00006b00ff0477ac */ /* 0x000e640008000a00 */
[----:B-1----:R1:W5:Y:S01]  /*0140*/  LDG.E R40, desc[UR4][R40.64] ;  /* 0x0000000428287981 */ /* 0x002362000c1e1900 */
[----:B------:R-:W-:Y:S01]  /*0150*/  HFMA2 R81, -RZ, RZ, 0, 5.9604644775390625e-08 ;  /* 0x00000001ff517431 */ /* 0x000fe200000001ff */
[----:B------:R-:W-:Y:S05]  /*0160*/  BRA `(.L_x_0) ;  /* 0x00000000000c7947 */ /* 0x000fea0003800000 */
.L_x_1:
[----:B------:R-:W1:Y:S01]  /*0170*/  LDCU UR4, c[0x0][0x880] ;  /* 0x00011000ff0477ac */ /* 0x000e620008000800 */
[----:B------:R-:W-:Y:S01]  /*0180*/  HFMA2 R81, -RZ, RZ, 0, 5.9604644775390625e-08 ;  /* 0x00000001ff517431 */ /* 0x000fe200000001ff */
[----:B-1----:R-:W-:-:S07]  /*0190*/  MOV R40, UR4 ;  /* 0x0000000400287c02 */ /* 0x002fce0008000f00 */
.L_x_0:
[----:B------:R-:W2:Y:S02]  /*01a0*/  LDCU.64 UR4, c[0x0][0x8b0] ;  /* 0x00011600ff0477ac */ /* 0x000ea40008000a00 */
[----:B--2---:R-:W-:-:S04]  /*01b0*/  UISETP.NE.U32.AND UP0, UPT, UR4, URZ, UPT ;  /* 0x000000ff0400728c */ /* 0x004fc8000bf05070 */
[----:B------:R-:W-:-:S09]  /*01c0*/  UISETP.NE.AND.EX UP0, UPT, UR5, URZ, UPT, UP0 ;  /* 0x000000ff0500728c */ /* 0x000fd2000bf05300 */
[----:B------:R-:W-:Y:S05]  /*01d0*/  BRA.U UP0, `(.L_x_2) ;  /* 0x0000000100287547 */ /* 0x000fea000b800000 */
[----:B------:R-:W2:Y:S02]  /*01e0*/  LDCU.64 UR4, c[0x0][0x8a8] ;  /* 0x00011500ff0477ac */ /* 0x000ea40008000a00 */
[----:B--2---:R-:W-:-:S04]  /*01f0*/  UISETP.NE.U32.AND UP0, UPT, UR4, URZ, UPT ;  /* 0x000000ff0400728c */ /* 0x004fc8000bf05070 */
[----:B------:R-:W-:-:S09]  /*0200*/  UISETP.NE.AND.EX UP0, UPT, UR5, URZ, UPT, UP0 ;  /* 0x000000ff0500728c */ /* 0x000fd2000bf05300 */
[----:B------:R-:W-:Y:S05]  /*0210*/  BRA.U !UP0, `(.L_x_3) ;  /* 0x0000000108107547 */ /* 0x000fea000b800000 */
[----:B------:R-:W2:Y:S01]  /*0220*/  LDC.64 R38, c[0x0][0x8a8] ;  /* 0x00022a00ff267b82 */ /* 0x000ea20000000a00 */
[----:B------:R-:W2:Y:S02]  /*0230*/  LDCU.64 UR4, c[0x0][0x358] ;  /* 0x00006b00ff0477ac */ /* 0x000ea40008000a00 */
[----:B--2---:R2:W5:Y:S01]  /*0240*/  LDG.E R38, desc[UR4][R38.64] ;  /* 0x0000000426267981 */ /* 0x004562000c1e1900 */
[----:B------:R-:W-:Y:S05]  /*0250*/  BRA `(.L_x_2) ;  /* 0x0000000000087947 */ /* 0x000fea0003800000 */
.L_x_3:
[----:B------:R-:W2:Y:S02]  /*0260*/  LDCU UR4, c[0x0][0x8a0] ;  /* 0x00011400ff0477ac */ /* 0x000ea40008000800 */
[----:B--2---:R-:W-:Y:S02]  /*0270*/  MOV R38, UR4 ;  /* 0x0000000400267c02 */ /* 0x004fe40008000f00 */
.L_x_2:
[----:B------:R-:W-:Y:S01]  /*0280*/  IMAD.U32 R0, RZ, RZ, UR20 ;  /* 0x00000014ff007e24 */ /* 0x000fe2000f8e00ff */
[----:B------:R-:W-:Y:S04]  /*0290*/  BSSY.RECONVERGENT B0, `(.L_x_4) ;  /* 0x000000c000007945 */ /* 0x000fe80003800200 */
[C---:B------:R-:W-:Y:S02]  /*02a0*/  ISETP.NE.OR P2, PT, R0.reuse, 0x1, !P1 ;  /* 0x000000010000780c */ /* 0x040fe40004f45670 */
[----:B------:R-:W-:-:S11]  /*02b0*/  ISETP.NE.OR P0, PT, R0, 0x3, !P1 ;  /* 0x000000030000780c */ /* 0x000fd60004f05670 */
[----:B------:R-:W-:Y:S05]  /*02c0*/  @P2 BRA `(.L_x_5) ;  /* 0x0000000000202947 */ /* 0x000fea0003800000 */
[----:B------:R-:W3:Y:S02]  /*02d0*/  LDCU.64 UR4, c[0x0][0x348] ;  /* 0x00006900ff0477ac */ /* 0x000ee40008000a00 */
[----:B---3--:R-:W-:Y:S02]  /*02e0*/  UIADD3 UR6, UP1, UPT, UR4, 0x80, URZ ;  /* 0x0000008004067890 */ /* 0x008fe4000ff3e0ff */
[----:B------:R-:W-:Y:S02]  /*02f0*/  UIADD3 UR4, UP0, UPT, UR4, 0x180, URZ ;  /* 0x0000018004047890 */ /* 0x000fe4000ff1e0ff */
[----:B------:R-:W-:Y:S02]  /*0300*/  UIADD3.X UR7, UPT, UPT, URZ, UR5, URZ, UP1, !UPT ;  /* 0x00000005ff077290 */ /* 0x000fe40008ffe4ff */
[----:B------:R-:W-:-:S07]  /*0310*/  UIADD3.X UR5, UPT, UPT, URZ, UR5, URZ, UP0, !UPT ;  /* 0x00000005ff057290 */ /* 0x000fce00087fe4ff */
[----:B------:R3:W-:Y:S02]  /*0320*/  UTMACCTL.PF [UR6] ;  /* 0x00000000060079b9 */ /* 0x0007e40008040000 */
[----:B------:R3:W-:Y:S02]  /*0330*/  UTMACCTL.PF [UR4] ;  /* 0x00000000040079b9 */ /* 0x0007e40008040000 */
[----:B---3--:R-:W-:Y:S01]  /*0340*/  NOP ;  /* 0x0000000000007918 */ /* 0x008fe20000000000 */
.L_x_5:
[----:B------:R-:W-:Y:S05]  /*0350*/  BSYNC.RECONVERGENT B0 ;  /* 0x0000000000007941 */ /* 0x000fea0003800200 */
.L_x_4:
[----:B------:R-:W-:Y:S04]  /*0360*/  BSSY.RECONVERGENT B0, `(.L_x_6) ;  /* 0x000000a000007945 */ /* 0x000fe80003800200 */
        /* <DEDUP_REMOVED lines=9> */
.L_x_7:
[----:B------:R-:W-:Y:S05]  /*0400*/  BSYNC.RECONVERGENT B0 ;  /* 0x0000000000007941 */ /* 0x000fea0003800200 */
.L_x_6:
[----:B------:R-:W3:Y:S01]  /*0410*/  LDCU.64 UR4, c[0x0][0x888] ;  /* 0x00011100ff0477ac */ /* 0x000ee20008000a00 */
[----:B------:R-:W-:Y:S02]  /*0420*/  UISETP.EQ.U32.AND UP2, UPT, UR8, URZ, UPT ;  /* 0x000000ff0800728c */ /* 0x000fe4000bf42070 */
[----:B------:R-:W-:Y:S02]  /*0430*/  UPLOP3.LUT UP4, UPT, UPT, UPT, UPT, 0x80, 0x8 ;  /* 0x000000000008789c */ /* 0x000fe40003f8f070 */
[----:B---3--:R-:W-:-:S04]  /*0440*/  UISETP.NE.U32.AND UP0, UPT, UR4, URZ, UPT ;  /* 0x000000ff0400728c */ /* 0x008fc8000bf05070 */
[----:B------:R-:W-:-:S04]  /*0450*/  UISETP.NE.AND.EX UP1, UPT, UR5, URZ, UPT, UP0 ;  /* 0x000000ff0500728c */ /* 0x000fc8000bf25300 */
[----:B------:R-:W-:-:S04]  /*0460*/  UISETP.EQ.OR.EX UP3, UPT, UR9, URZ, !UP1, UP2 ;  /* 0x000000ff0900728c */ /* 0x000fc8000cf62720 */
[----:B------:R-:W-:-:S05]  /*0470*/  UP2UR UR61, UPR, URZ, 0x8 ;  /* 0x00000008ff3d7883 */ /* 0x000fca0008000000 */
[----:B------:R-:W-:Y:S07]  /*0480*/  BRA.U !UP3, `(.L_x_8) ;  /* 0x000000010b207547 */ /* 0x000fee000b800000 */
[----:B-----5:R-:W-:Y:S01]  /*0490*/  R2UR UR5, R40 ;  /* 0x00000000280572ca */ /* 0x020fe200000e0000 */
[----:B------:R-:W-:Y:S02]  /*04a0*/  UISETP.NE.U32.AND UP2, UPT, UR8, URZ, UPT ;  /* 0x000000ff0800728c */ /* 0x000fe4000bf45070 */
[----:B------:R-:W-:Y:S02]  /*04b0*/  USEL UR4, URZ, 0xffffffff, UP1 ;  /* 0xffffffffff047887 */ /* 0x000fe40008800000 */
[----:B------:R-:W-:-:S08]  /*04c0*/  UISETP.NE.AND.EX UP2, UPT, UR9, URZ, UPT, UP2 ;  /* 0x000000ff0900728c */ /* 0x000fd0000bf45320 */
[----:B------:R-:W-:-:S04]  /*04d0*/  UISETP.NE.AND UP0, UPT, UR5, URZ, UPT ;  /* 0x000000ff0500728c */ /* 0x000fc8000bf05270 */
[----:B------:R-:W-:-:S04]  /*04e0*/  @!UP2 USEL UR4, URZ, 0xffffffff, UP0 ;  /* 0xffffffffff04a887 */ /* 0x000fc80008000000 */
[----:B------:R-:W-:-:S04]  /*04f0*/  ULOP3.LUT UR4, UR4, 0x1, URZ, 0xc0, !UPT ;  /* 0x0000000104047892 */ /* 0x000fc8000f8ec0ff */
[----:B------:R-:W-:-:S11]  /*0500*/  UISETP.NE.U32.AND UP4, UPT, UR4, 0x1, UPT ;  /* 0x000000010400788c */ /* 0x000fd6000bf85070 */
.L_x_8:
[----:B------:R-:W3:Y:S01]  /*0510*/  SHFL.IDX PT, R0, R82, RZ, 0x1f ;  /* 0x00001fff52007589 */ /* 0x000ee200000e0000 */
[----:B------:R-:W-:-:S04]  /*0520*/  UISETP.NE.AND UP0, UPT, UR20, 0x2, UPT ;  /* 0x000000021400788c */ /* 0x000fc8000bf05270 */
[----:B------:R-:W-:Y:S02]  /*0530*/  UISETP.EQ.AND UP2, UPT, UR47, URZ, !UP0 ;  /* 0x000000ff2f00728c */ /* 0x000fe4000c742270 */
[----:B------:R-:W-:-:S04]  /*0540*/  USEL UR37, URZ, 0x1, UP0 ;  /* 0x00000001ff257887 */ /* 0x000fc80008000000 */
[----:B------:R-:W-:Y:S02]  /*0550*/  PLOP3.LUT P3, PT, P1, PT, UP2, 0x80, 0x8 ;  /* 0x000000000008781c */ /* 0x000fe40000f6f028 */
[----:B---3--:R-:W-:-:S13]  /*0560*/  ISETP.NE.AND P0, PT, R0, RZ, PT ;  /* 0x000000ff0000720c */ /* 0x008fda0003f05270 */
[----:B------:R-:W-:Y:S05]  /*0570*/  @P0 BRA `(.L_x_9) ;  /* 0x0000000000d00947 */ /* 0x000fea0003800000 */
[----:B------:R-:W-:Y:S01]  /*0580*/  ELECT P0, URZ, PT ;  /* 0x0000000000ff782f */ /* 0x000fe20003800000 */
[----:B------:R-:W-:-:S12]  /*0590*/  BSSY.RECONVERGENT B0, `(.L_x_9) ;  /* 0x0000032000007945 */ /* 0x000fd80003800200 */
[----:B------:R-:W-:Y:S05]  /*05a0*/  @!P0 BRA `(.L_x_10) ;  /* 0x0000000000c08947 */ /* 0x000fea0003800000 */
[----:B------:R-:W-:Y:S01]  /*05b0*/  UMOV UR4, 0x400 ;  /* 0x0000040000047882 */ /* 0x000fe20000000000 */
[----:B------:R-:W-:Y:S01]  /*05c0*/  UMOV UR8, 0x1 ;  /* 0x0000000100087882 */ /* 0x000fe20000000000 */
[----:B------:R-:W-:Y:S01]  /*05d0*/  UMOV UR6, 0x4 ;  /* 0x0000000400067882 */ /* 0x000fe20000000000 */
[----:B------:R-:W-:Y:S02]  /*05e0*/  ULEA UR4, UR55, UR4, 0x18 ;  /* 0x0000000437047291 */ /* 0x000fe4000f8ec0ff */
[----:B------:R-:W-:-:S04]  /*05f0*/  UIADD3 UR8, UPT, UPT, -UR8, 0x100000, URZ ;  /* 0x0010000008087890 */ /* 0x000fc8000fffe1ff */
[----:B------:R-:W-:Y:S02]  /*0600*/  USHF.L.U32 UR9, UR8, 0xb, URZ ;  /* 0x0000000b08097899 */ /* 0x000fe400080006ff */
[----:B------:R-:W-:Y:S02]  /*0610*/  USHF.L.U32 UR8, UR8, 0x1, URZ ;  /* 0x0000000108087899 */ /* 0x000fe400080006ff */
[----:B------:R-:W-:-:S04]  /*0620*/  UIADD3 UR6, UPT, UPT, -UR6, 0x100000, URZ ;  /* 0x0010000006067890 */ /* 0x000fc8000fffe1ff */
[----:B------:R-:W-:Y:S02]  /*0630*/  USHF.L.U32 UR7, UR6, 0xb, URZ ;  /* 0x0000000b06077899 */ /* 0x000fe400080006ff */
[----:B------:R-:W-:Y:S01]  /*0640*/  USHF.L.U32 UR6, UR6, 0x1, URZ ;  /* 0x0000000106067899 */ /* 0x000fe200080006ff */
[----:B------:R-:W3:Y:S03]  /*0650*/  FENCE.VIEW.ASYNC.S ;  /* 0x00000000000073c6 */ /* 0x000ee60000000000 */
[----:B---3--:R3:W4:Y:S08]  /*0660*/  SYNCS.EXCH.64 URZ, [UR4], UR8 ;  /* 0x0000000804ff75b2 */ /* 0x0087300008000100 */
[----:B------:R3:W1:Y:S01]  /*0670*/  SYNCS.EXCH.64 URZ, [UR4+0x90], UR6 ;  /* 0x0000900604ff75b2 */ /* 0x0006620008000100 */
        /* <DEDUP_REMOVED lines=33> */
[----:B------:R3:W1:Y:S02]  /*0890*/  SYNCS.EXCH.64 URZ, [UR4+0x118], UR6 ;  /* 0x0001180604ff75b2 */ /* 0x0006640008000100 */
[----:B---34-:R-:W-:Y:S01]  /*08a0*/  NOP ;  /* 0x0000000000007918 */ /* 0x018fe20000000000 */
.L_x_10:
[----:B------:R-:W-:Y:S05]  /*08b0*/  BSYNC.RECONVERGENT B0 ;  /* 0x0000000000007941 */ /* 0x000fea0003800200 */
.L_x_9:
[----:B------:R-:W3:Y:S01]  /*08c0*/  SHFL.IDX PT, R0, R82, RZ, 0x1f ;  /* 0x00001fff52007589 */ /* 0x000ee200000e0000 */
[----:B------:R-:W-:Y:S01]  /*08d0*/  NOP ;  /* 0x0000000000007918 */ /* 0x000fe20000000000 */
[----:B---3--:R-:W-:-:S13]  /*08e0*/  ISETP.NE.AND P0, PT, R0, 0x1, PT ;  /* 0x000000010000780c */ /* 0x008fda0003f05270 */
[----:B------:R-:W-:Y:S05]  /*08f0*/  @P0 BRA `(.L_x_11) ;  /* 0x00000000003c0947 */ /* 0x000fea0003800000 */
        /* <DEDUP_REMOVED lines=10> */
[----:B------:R-:W-:Y:S01]  /*09a0*/  ELECT P0, URZ, PT ;  /* 0x0000000000ff782f */ /* 0x000fe20003800000 */
[----:B------:R-:W3:Y:S02]  /*09b0*/  FENCE.VIEW.ASYNC.S ;  /* 0x00000000000073c6 */ /* 0x000ee40000000000 */
[----:B---3--:R3:W4:Y:S08]  /*09c0*/  SYNCS.EXCH.64 URZ, [UR4+0x120], UR8 ;  /* 0x0001200804ff75b2 */ /* 0x0087300008000100 */
[----:B------:R3:W1:Y:S01]  /*09d0*/  SYNCS.EXCH.64 URZ, [UR4+0x128], UR6 ;  /* 0x0001280604ff75b2 */ /* 0x0006620008000100 */
[----:B------:R-:W-:Y:S01]  /*09e0*/  NOP ;  /* 0x0000000000007918 */ /* 0x000fe20000000000 */
.L_x_11:
[----:B------:R-:W2:Y:S01]  /*09f0*/  SHFL.IDX PT, R0, R82, RZ, 0x1f ;  /* 0x00001fff52007589 */ /* 0x000ea200000e0000 */
[----:B------:R-:W-:Y:S01]  /*0a00*/  NOP ;  /* 0x0000000000007918 */ /* 0x000fe20000000000 */
[----:B--2---:R-:W-:-:S13]  /*0a10*/  ISETP.NE.AND P0, PT, R0, 0x3, PT ;  /* 0x000000030000780c */ /* 0x004fda0003f05270 */
[----:B------:R-:W-:Y:S05]  /*0a20*/  @P0 BRA `(.L_x_12) ;  /* 0x00000000002c0947 */ /* 0x000fea0003800000 */
[----:B---3--:R-:W-:Y:S01]  /*0a30*/  UMOV UR6, 0x400 ;  /* 0x0000040000067882 */ /* 0x008fe20000000000 */
[----:B------:R-:W-:Y:S01]  /*0a40*/  UMOV UR4, 0x20 ;  /* 0x0000002000047882 */ /* 0x000fe20000000000 */
[----:B------:R-:W-:Y:S02]  /*0a50*/  ULEA UR6, UR55, UR6, 0x18 ;  /* 0x0000000637067291 */ /* 0x000fe4000f8ec0ff */
[----:B------:R-:W-:-:S04]  /*0a60*/  UIADD3 UR4, UPT, UPT, -UR4, 0x100000, URZ ;  /* 0x0010000004047890 */ /* 0x000fc8000fffe1ff */
[----:B------:R-:W-:Y:S02]  /*0a70*/  USHF.L.U32 UR5, UR4, 0xb, URZ ;  /* 0x0000000b04057899 */ /* 0x000fe400080006ff */
[----:B------:R-:W-:Y:S01]  /*0a80*/  USHF.L.U32 UR4, UR4, 0x1, URZ ;  /* 0x0000000104047899 */ /* 0x000fe200080006ff */
[----:B------:R-:W-:Y:S01]  /*0a90*/  ELECT P0, URZ, PT ;  /* 0x0000000000ff782f */ /* 0x000fe20003800000 */
[----:B------:R-:W2:Y:S10]  /*0aa0*/  FENCE.VIEW.ASYNC.S ;  /* 0x00000000000073c6 */ /* 0x000eb40000000000 */
[----:B--2---:R2:W3:Y:S01]  /*0ab0*/  SYNCS.EXCH.64 URZ, [UR6+0x130], UR4 ;  /* 0x0001300406ff75b2 */ /* 0x0044e20008000100 */
[----:B------:R2:W1:Y:S01]  /*0ac0*/  SYNCS.EXCH.64 URZ, [UR6+0x138], UR4 ;  /* 0x0001380406ff75b2 */ /* 0x0004620008000100 */
[----:B------:R-:W-:Y:S01]  /*0ad0*/  NOP ;  /* 0x0000000000007918 */ /* 0x000fe20000000000 */
.L_x_12:
[----:B------:R-:W4:Y:S01]  /*0ae0*/  SHFL.IDX PT, R0, R82, RZ, 0x1f ;  /* 0x00001fff52007589 */ /* 0x000f2200000e0000 */
[----:B------:R-:W-:Y:S01]  /*0af0*/  NOP ;  /* 0x0000000000007918 */ /* 0x000fe20000000000 */
[----:B----4-:R-:W-:-:S13]  /*0b00*/  ISETP.NE.AND P0, PT, R0, 0x4, PT ;  /* 0x000000040000780c */ /* 0x010fda0003f05270 */
[----:B------:R-:W-:Y:S05]  /*0b10*/  @P0 BRA `(.L_x_13) ;  /* 0x0000000000480947 */ /* 0x000fea0003800000 */
[----:B--23--:R-:W-:Y:S01]  /*0b20*/  UMOV UR4, 0x720 ;  /* 0x0000072000047882 */ /* 0x00cfe20000000000 */
[----:B------:R-:W-:Y:S01]  /*0b30*/  UMOV UR6, 0x400 ;  /* 0x0000040000067882 */ /* 0x000fe20000000000 */
[----:B------:R-:W-:Y:S01]  /*0b40*/  USEL UR4, UR4, 0x620, UP4 ;  /* 0x0000062004047887 */ /* 0x000fe2000a000000 */
        /* <DEDUP_REMOVED lines=9> */
[----:B------:R-:W2:Y:S02]  /*0be0*/  FENCE.VIEW.ASYNC.S ;  /* 0x00000000000073c6 */ /* 0x000ea40000000000 */
[----:B--2---:R4:W2:Y:S08]  /*0bf0*/  SYNCS.EXCH.64 URZ, [UR6+0x140], UR8 ;  /* 0x0001400806ff75b2 */ /* 0x0048b00008000100 */
[----:B------:R4:W3:Y:S01]  /*0c00*/  SYNCS.EXCH.64 URZ, [UR6+0x150], UR4 ;  /* 0x0001500406ff75b2 */ /* 0x0008e20008000100 */
[----:B------:R4:W1:Y:S01]  /*0c10*/  SYNCS.EXCH.64 URZ, [UR6+0x148], UR8 ;  /* 0x0001480806ff75b2 */ /* 0x0008620008000100 */
[----:B------:R4:W1:Y:S02]  /*0c20*/  SYNCS.EXCH.64 URZ, [UR6+0x158], UR4 ;  /* 0x0001580406ff75b2 */ /* 0x0008640008000100 */
[----:B----4-:R-:W-:Y:S01]  /*0c30*/  NOP ;  /* 0x0000000000007918 */ /* 0x010fe20000000000 */
.L_x_13:
[----:B------:R-:W4:Y:S01]  /*0c40*/  SHFL.IDX PT, R0, R82, RZ, 0x1f ;  /* 0x00001fff52007589 */ /* 0x000f2200000e0000 */
[----:B------:R-:W-:Y:S01]  /*0c50*/  NOP ;  /* 0x0000000000007918 */ /* 0x000fe20000000000 */
[----:B----4-:R-:W-:-:S13]  /*0c60*/  ISETP.NE.AND P0, PT, R0, 0x5, PT ;  /* 0x000000050000780c */ /* 0x010fda0003f05270 */
[----:B------:R-:W-:Y:S05]  /*0c70*/  @P0 BRA `(.L_x_14) ;  /* 0x0000000000540947 */ /* 0x000fea0003800000 */
[----:B--23--:R-:W-:Y:S01]  /*0c80*/  UMOV UR4, 0x400 ;  /* 0x0000040000047882 */ /* 0x00cfe20000000000 */
        /* <DEDUP_REMOVED lines=14> */
[----:B------:R4:W1:Y:S01]  /*0d70*/  SYNCS.EXCH.64 URZ, [UR4+0x188], UR8 ;  /* 0x0001880804ff75b2 */ /* 0x0008620008000100 */
[----:B------:R4:W1:Y:S01]  /*0d80*/  SYNCS.EXCH.64 URZ, [UR4+0x170], UR6 ;  /* 0x0001700604ff75b2 */ /* 0x0008620008000100 */
[----:B------:R4:W1:Y:S01]  /*0d90*/  SYNCS.EXCH.64 URZ, [UR4+0x190], UR8 ;  /* 0x0001900804ff75b2 */ /* 0x0008620008000100 */
[----:B------:R4:W1:Y:S01]  /*0da0*/  SYNCS.EXCH.64 URZ, [UR4+0x178], UR6 ;  /* 0x0001780604ff75b2 */ /* 0x0008620008000100 */
[----:B------:R4:W1:Y:S02]  /*0db0*/  SYNCS.EXCH.64 URZ, [UR4+0x198], UR8 ;  /* 0x0001980804ff75b2 */ /* 0x0008640008000100 */
[----:B----4-:R-:W-:Y:S01]  /*0dc0*/  NOP ;  /* 0x0000000000007918 */ /* 0x010fe20000000000 */
.L_x_14:
[----:B------:R-:W4:Y:S01]  /*0dd0*/  SHFL.IDX PT, R0, R82, RZ, 0x1f ;  /* 0x00001fff52007589 */ /* 0x000f2200000e0000 */
[----:B------:R-:W-:Y:S01]  /*0de0*/  ISETP.NE.OR P1, PT, RZ, UR20, !P1 ;  /* 0x00000014ff007c0c */ /* 0x000fe2000cf25670 */
[----:B------:R-:W-:Y:S01]  /*0df0*/  NOP ;  /* 0x0000000000007918 */ /* 0x000fe20000000000 */
[----:B----4-:R-:W-:-:S13]  /*0e00*/  ISETP.NE.AND P0, PT, R0, 0x3, PT ;  /* 0x000000030000780c */ /* 0x010fda0003f05270 */
[----:B------:R-:W-:Y:S05]  /*0e10*/  @P0 BRA `(.L_x_15) ;  /* 0x0000000000340947 */ /* 0x000fea0003800000 */
[----:B--23--:R-:W-:Y:S01]  /*0e20*/  UMOV UR4, 0x400 ;  /* 0x0000040000047882 */ /* 0x00cfe20000000000 */
[----:B------:R-:W-:Y:S01]  /*0e30*/  UMOV UR6, 0x20 ;  /* 0x0000002000067882 */ /* 0x000fe20000000000 */
[----:B------:R-:W-:Y:S02]  /*0e40*/  ULEA UR4, UR55, UR4, 0x18 ;  /* 0x0000000437047291 */ /* 0x000fe4000f8ec0ff */
[----:B------:R-:W-:-:S04]  /*0e50*/  UIADD3 UR6, UPT, UPT, -UR6, 0x100000, URZ ;  /* 0x0010000006067890 */ /* 0x000fc8000fffe1ff */
[----:B------:R-:W-:Y:S02]  /*0e60*/  USHF.L.U32 UR7, UR6, 0xb, URZ ;  /* 0x0000000b06077899 */ /* 0x000fe400080006ff */
[----:B------:R-:W-:Y:S01]  /*0e70*/  USHF.L.U32 UR6, UR6, 0x1, URZ ;  /* 0x0000000106067899 */ /* 0x000fe200080006ff */
[----:B------:R-:W-:Y:S01]  /*0e80*/  ELECT P0, URZ, PT ;  /* 0x0000000000ff782f */ /* 0x000fe20003800000 */
[----:B------:R-:W2:Y:S10]  /*0e90*/  FENCE.VIEW.ASYNC.S ;  /* 0x00000000000073c6 */ /* 0x000eb40000000000 */
[----:B--2---:R4:W2:Y:S01]  /*0ea0*/  SYNCS.EXCH.64 URZ, [UR4+0x1a0], UR6 ;  /* 0x0001a00604ff75b2 */ /* 0x0048a20008000100 */
[----:B------:R4:W3:Y:S01]  /*0eb0*/  SYNCS.EXCH.64 URZ, [UR4+0x1b0], UR6 ;  /* 0x0001b00604ff75b2 */ /* 0x0008e20008000100 */
[----:B------:R4:W1:Y:S01]  /*0ec0*/  SYNCS.EXCH.64 URZ, [UR4+0x1a8], UR6 ;  /* 0x0001a80604ff75b2 */ /* 0x0008620008000100 */
[----:B------:R4:W1:Y:S02]  /*0ed0*/  SYNCS.EXCH.64 URZ, [UR4+0x1b8], UR6 ;  /* 0x0001b80604ff75b2 */ /* 0x0008640008000100 */
[----:B----4-:R-:W-:Y:S01]  /*0ee0*/  NOP ;  /* 0x0000000000007918 */ /* 0x010fe20000000000 */
.L_x_15:
[----:B------:R-:W-:Y:S01]  /*0ef0*/  VOTEU.ALL UP0, P1 ;  /* 0x0000000000ff7886 */ /* 0x000fe20000800000 */
[----:B--23--:R-:W-:Y:S01]  /*0f00*/  UMOV UR4, 0x20 ;  /* 0x0000002000047882 */ /* 0x00cfe20000000000 */
[----:B------:R-:W2:Y:S01]  /*0f10*/  LDCU UR7, c[0x0][0x36c] ;  /* 0x00006d80ff0777ac */ /* 0x000ea20008000800 */
[----:B------:R-:W-:Y:S01]  /*0f20*/  NOP ;  /* 0x0000000000007918 */ /* 0x000fe20000000000 */
[----:B------:R-:W-:Y:S01]  /*0f30*/  LOP3.LUT R0, R78, 0x1f, RZ, 0xc0, !PT ;  /* 0x0000001f4e007812 */ /* 0x000fe200078ec0ff */
[----:B------:R-:W-:Y:S01]  /*0f40*/  @!UP0 UMOV UR6, 0x400 ;  /* 0x0000040000068882 */ /* 0x000fe20000000000 */
[----:B------:R-:W-:-:S04]  /*0f50*/  @!UP0 UIADD3 UR4, UPT, UPT, -UR4, 0x100000, URZ ;  /* 0x0010000004048890 */ /* 0x000fc8000fffe1ff */
[----:B------:R-:W-:Y:S02]  /*0f60*/  @!UP0 USHF.L.U32 UR5, UR4, 0xb, URZ ;  /* 0x0000000b04058899 */ /* 0x000fe400080006ff */
[----:B------:R-:W-:Y:S02]  /*0f70*/  @!UP0 USHF.L.U32 UR4, UR4, 0x1, URZ ;  /* 0x0000000104048899 */ /* 0x000fe400080006ff */
[----:B------:R-:W-:Y:S01]  /*0f80*/  @!UP0 ULEA UR6, UR55, UR6, 0x18 ;  /* 0x0000000637068291 */ /* 0x000fe2000f8ec0ff */
[----:B------:R-:W-:Y:S01]  /*0f90*/  VOTEU.ALL UP0, P1 ;  /* 0x0000000000ff7886 */ /* 0x000fe20000800000 */
[----:B------:R-:W-:Y:S02]  /*0fa0*/  UISETP.NE.AND UP5, UPT, UR20, URZ, UPT ;  /* 0x000000ff1400728c */ /* 0x000fe4000bfa5270 */
[----:B--2---:R-:W-:Y:S01]  /*0fb0*/  UISETP.EQ.U32.AND UP6, UPT, UR7, 0x1, UPT ;  /* 0x000000010700788c */ /* 0x004fe2000bfc2070 */
[----:B------:R-:W2:Y:S07]  /*0fc0*/  FENCE.VIEW.ASYNC.S ;  /* 0x00000000000073c6 */ /* 0x000eae0000000000 */
[----:B--2---:R2:W3:Y:S01]  /*0fd0*/  @!UP0 SYNCS.EXCH.64 URZ, [UR6+0x1c0], UR4 ;  /* 0x0001c00406ff85b2 */ /* 0x0044e20008000100 */
[----:B------:R-:W-:Y:S05]  /*0fe0*/  BRA.U !UP6, `(.L_x_16) ;  /* 0x000000010e087547 */ /* 0x000fea000b800000 */
[----:B-1-3--:R-:W-:Y:S01]  /*0ff0*/  UCGABAR_ARV ;  /* 0x00000000000079c7 */ /* 0x00afe20008000000 */
[----:B------:R-:W-:Y:S05]  /*1000*/  BRA `(.L_x_17) ;  /* 0x0000000000047947 */ /* 0x000fea0003800000 */
.L_x_16:
[----:B-1-3--:R-:W-:Y:S01]  /*1010*/  NOP ;  /* 0x0000000000007918 */ /* 0x00afe20000000000 */
.L_x_17:
[----:B------:R-:W1:Y:S01]  /*1020*/  S2UR UR25, SR_CTAID.X ;  /* 0x00000000001979c3 */ /* 0x000e620000002500 */
[----:B------:R-:W-:-:S05]  /*1030*/  CS2R.32 R3, SR_CgaSize ;  /* 0x0000000000037805 */ /* 0x000fca0000008a00 */
[----:B------:R-:W-:-:S05]  /*1040*/  IMAD R3, R3, -0xa0, RZ ;  /* 0xffffff6003037824 */ /* 0x000fca00078e02ff */
[----:B--2---:R-:W-:-:S14]  /*1050*/  R2UR UR5, R3 ;  /* 0x00000000030572ca */ /* 0x004fdc00000e0000 */
[----:B------:R-:W2:Y:S01]  /*1060*/  LDCU UR5, c[0x0][UR5+0x2b0] ;  /* 0x00005600050577ac */ /* 0x000ea20008000800 */
[----:B------:R-:W-:-:S05]  /*1070*/  CS2R.32 R3, SR_CgaSize ;  /* 0x0000000000037805 */ /* 0x000fca0000008a00 */
[----:B------:R-:W-:-:S05]  /*1080*/  IMAD R3, R3, -0xa0, RZ ;  /* 0xffffff6003037824 */ /* 0x000fca00078e02ff */
[----:B------:R-:W-:-:S14]  /*1090*/  R2UR UR4, R3 ;  /* 0x00000000030472ca */ /* 0x000fdc00000e0000 */
[----:B------:R-:W3:Y:S01]  /*10a0*/  LDCU UR4, c[0x0][UR4+0x2b4] ;  /* 0x00005680040477ac */ /* 0x000ee20008000800 */
[----:B------:R-:W4:Y:S01]  /*10b0*/  S2UR UR46, SR_CTAID.Y ;  /* 0x00000000002e79c3 */ /* 0x000f220000002600 */
[----:B------:R-:W-:-:S05]  /*10c0*/  CS2R.32 R3, SR_CgaSize ;  /* 0x0000000000037805 */ /* 0x000fca0000008a00 */
[----:B------:R-:W-:-:S05]  /*10d0*/  IMAD R3, R3, -0xa0, RZ ;  /* 0xffffff6003037824 */ /* 0x000fca00078e02ff */
[----:B------:R-:W-:-:S14]  /*10e0*/  R2UR UR57, R3 ;  /* 0x00000000033972ca */ /* 0x000fdc00000e0000 */
[----:B------:R-:W3:Y:S01]  /*10f0*/  LDCU UR57, c[0x0][UR57+0x2a0] ;  /* 0x00005400393977ac */ /* 0x000ee20008000800 */
[----:B------:R-:W-:-:S05]  /*1100*/  CS2R.32 R3, SR_CgaSize ;  /* 0x0000000000037805 */ /* 0x000fca0000008a00 */
[----:B------:R-:W-:-:S05]  /*1110*/  IMAD R3, R3, -0xa0, RZ ;  /* 0xffffff6003037824 */ /* 0x000fca00078e02ff */
[----:B------:R-:W-:-:S14]  /*1120*/  R2UR UR60, R3 ;  /* 0x00000000033c72ca */ /* 0x000fdc00000e0000 */
[----:B------:R-:W3:Y:S01]  /*1130*/  LDCU UR60, c[0x0][UR60+0x2a4] ;  /* 0x000054803c3c77ac */ /* 0x000ee20008000800 */
[----:B------:R-:W-:Y:S01]  /*1140*/  UISETP.GT.U32.AND UP0, UPT, UR47, 0xffff, UPT ;  /* 0x0000ffff2f00788c */ /* 0x000fe2000bf04070 */
[----:B------:R-:W3:Y:S01]  /*1150*/  LDCU UR21, c[0x0][0xb24] ;  /* 0x00016480ff1577ac */ /* 0x000ee20008000800 */
[----:B------:R-:W3:Y:S01]  /*1160*/  LDCU UR42, c[0x0][0xb24] ;  /* 0x00016480ff2a77ac */ /* 0x000ee20008000800 */
[----:B-1----:R-:W-:Y:S01]  /*1170*/  I2FP.F32.U32 R3, UR25 ;  /* 0x0000001900037c45 */ /* 0x002fe20008201000 */
[----:B------:R-:W1:Y:S04]  /*1180*/  LDCU UR27, c[0x0][0xb30] ;  /* 0x00016600ff1b77ac */ /* 0x000e680008000800 */
[----:B--2---:R-:W-:Y:S01]  /*1190*/  FMUL R3, R3, UR5 ;  /* 0x0000000503037c20 */ /* 0x004fe20008400000 */
[----:B------:R-:W-:Y:S01]  /*11a0*/  USEL UR5, UR47, 0xffff, !UP0 ;  /* 0x0000ffff2f057887 */ /* 0x000fe2000c000000 */
[----:B----4-:R-:W-:Y:S01]  /*11b0*/  I2FP.F32.U32 R2, UR46 ;  /* 0x0000002e00027c45 */ /* 0x010fe20008201000 */
[----:B------:R-:W-:-:S03]  /*11c0*/  USHF.L.U32 UR24, UR55, 0x9, URZ ;  /* 0x0000000937187899 */ /* 0x000fc600080006ff */
[----:B------:R-:W2:Y:S01]  /*11d0*/  F2I.U32.TRUNC.NTZ R3, R3 ;  /* 0x0000000300037305 */ /* 0x000ea2000020f000 */
[----:B------:R-:W-:Y:S01]  /*11e0*/  ULOP3.LUT UR22, UR5, 0xffff, URZ, 0xc0, !UPT ;  /* 0x0000ffff05167892 */ /* 0x000fe2000f8ec0ff */
[----:B---3--:R-:W-:-:S06]  /*11f0*/  FMUL R2, R2, UR4 ;  /* 0x0000000402027c20 */ /* 0x008fcc0008400000 */
[----:B------:R-:W3:Y:S01]  /*1200*/  F2I.U32.TRUNC.NTZ R2, R2 ;  /* 0x0000000200027305 */ /* 0x000ee2000020f000 */
[----:B--2---:R-:W-:Y:S02]  /*1210*/  R2UR UR4, R3 ;  /* 0x00000000030472ca */ /* 0x004fe400000e0000 */
[----:B------:R-:W-:Y:S02]  /*1220*/  PRMT R3, RZ, 0x7610, R3 ;  /* 0x00007610ff037816 */ /* 0x000fe40000000003 */
[----:B---3--:R-:W-:Y:S02]  /*1230*/  R2UR UR6, R2 ;  /* 0x00000000020672ca */ /* 0x008fe400000e0000 */
[----:B------:R-:W-:-:S07]  /*1240*/  PRMT R2, RZ, 0x7610, R2 ;  /* 0x00007610ff027816 */ /* 0x000fce0000000002 */
[----:B------:R-:W-:-:S04]  /*1250*/  UIADD3 UR5, UPT, UPT, -UR4, URZ, URZ ;  /* 0x000000ff04057290 */ /* 0x000fc8000fffe1ff */
[----:B------:R-:W-:Y:S02]  /*1260*/  UIMAD UR57, UR57, UR5, UR25 ;  /* 0x00000005393972a4 */ /* 0x000fe4000f8e0219 */
[----:B------:R-:W-:-:S04]  /*1270*/  UIADD3 UR4, UPT, UPT, -UR6, URZ, URZ ;  /* 0x000000ff06047290 */ /* 0x000fc8000fffe1ff */
[----:B------:R-:W-:Y:S01]  /*1280*/  UIMAD UR60, UR60, UR4, UR46 ;  /* 0x000000043c3c72a4 */ /* 0x000fe2000f8e022e */
[----:B-1----:R-:W-:Y:S11]  /*1290*/  BRA.U UP5, `(.L_x_18) ;  /* 0x0000000105647547 */ /* 0x002ff6000b800000 */
[----:B------:R-:W-:Y:S02]  /*12a0*/  UISETP.NE.AND UP0, UPT, UR60, URZ, UPT ;  /* 0x000000ff3c00728c */ /* 0x000fe4000bf05270 */
[----:B------:R-:W-:Y:S02]  /*12b0*/  ULOP3.LUT UR4, UR57, 0x2, URZ, 0x3c, !UPT ;  /* 0x0000000239047892 */ /* 0x000fe4000f8e3cff */
[----:B------:R-:W-:Y:S02]  /*12c0*/  UISETP.GT.U32.AND UP2, UPT, UR57, 0x1, UP0 ;  /* 0x000000013900788c */ /* 0x000fe40008744070 */
[----:B------:R-:W-:Y:S02]  /*12d0*/  ULOP3.LUT UR5, UR57, 0x4, URZ, 0x3c, !UPT ;  /* 0x0000000439057892 */ /* 0x000fe4000f8e3cff */
[----:B------:R-:W-:Y:S02]  /*12e0*/  USEL UR8, URZ, 0x1, UP2 ;  /* 0x00000001ff087887 */ /* 0x000fe40009000000 */
[----:B------:R-:W-:-:S02]  /*12f0*/  USEL UR7, URZ, 0x2, UP2 ;  /* 0x00000002ff077887 */ /* 0x000fc40009000000 */
[----:B------:R-:W-:Y:S02]  /*1300*/  UISETP.GT.U32.AND UP2, UPT, UR4, 0x1, UP0 ;  /* 0x000000010400788c */ /* 0x000fe40008744070 */
[----:B------:R-:W-:Y:S02]  /*1310*/  ULOP3.LUT UR4, UR57, 0x6, URZ, 0x3c, !UPT ;  /* 0x0000000639047892 */ /* 0x000fe4000f8e3cff */
[----:B------:R-:W-:Y:S02]  /*1320*/  USEL UR6, URZ, 0x4, UP2 ;  /* 0x00000004ff067887 */ /* 0x000fe40009000000 */
[----:B------:R-:W-:Y:S02]  /*1330*/  USEL UR9, URZ, 0x8, UP2 ;  /* 0x00000008ff097887 */ /* 0x000fe40009000000 */
[----:B------:R-:W-:Y:S02]  /*1340*/  UISETP.GT.U32.AND UP2, UPT, UR5, 0x1, UP0 ;  /* 0x000000010500788c */ /* 0x000fe40008744070 */
[----:B------:R-:W-:-:S02]  /*1350*/  UISETP.GT.U32.AND UP0, UPT, UR4, 0x1, UP0 ;  /* 0x000000010400788c */ /* 0x000fc40008704070 */
[----:B------:R-:W-:Y:S02]  /*1360*/  USEL UR4, URZ, 0x10, UP2 ;  /* 0x00000010ff047887 */ /* 0x000fe40009000000 */
[----:B------:R-:W-:Y:S02]  /*1370*/  UIADD3 UR5, UPT, UPT, UR6, UR7, UR8 ;  /* 0x0000000706057290 */ /* 0x000fe4000fffe008 */
[----:B------:R-:W-:Y:S02]  /*1380*/  USEL UR7, URZ, 0x40, UP0 ;  /* 0x00000040ff077887 */ /* 0x000fe40008000000 */
[----:B------:R-:W-:Y:S02]  /*1390*/  USEL UR8, URZ, 0x20, UP2 ;  /* 0x00000020ff087887 */ /* 0x000fe40009000000 */
[----:B------:R-:W-:Y:S02]  /*13a0*/  UIADD3 UR5, UPT, UPT, UR4, UR5, UR9 ;  /* 0x0000000504057290 */ /* 0x000fe4000fffe009 */
[----:B------:R-:W-:-:S02]  /*13b0*/  ULOP3.LUT UR4, UR57, 0xfffffffe, URZ, 0xc0, !UPT ;  /* 0xfffffffe39047892 */ /* 0x000fc4000f8ec0ff */
[----:B------:R-:W-:Y:S02]  /*13c0*/  USEL UR6, URZ, 0x80, UP0 ;  /* 0x00000080ff067887 */ /* 0x000fe40008000000 */
[----:B------:R-:W-:-:S03]  /*13d0*/  UIADD3 UR5, UPT, UPT, UR7, UR5, UR8 ;  /* 0x0000000507057290 */ /* 0x000fc6000fffe008 */
[----:B------:R-:W-:Y:S01]  /*13e0*/  UMOV UR7, 0x3 ;  /* 0x0000000300077882 */ /* 0x000fe20000000000 */
[----:B------:R-:W-:Y:S02]  /*13f0*/  UIADD3 UR5, UPT, UPT, UR5, UR6, URZ ;  /* 0x0000000605057290 */ /* 0x000fe4000fffe0ff */
[----:B------:R-:W-:-:S04]  /*1400*/  USHF.L.U32 UR4, UR7, UR4, URZ ;  /* 0x0000000407047299 */ /* 0x000fc800080006ff */
[----:B------:R-:W-:Y:S02]  /*1410*/  MOV R3, UR5 ;  /* 0x0000000500037c02 */ /* 0x000fe40008000f00 */
[----:B------:R-:W-:-:S07]  /*1420*/  MOV R2, UR4 ;  /* 0x0000000400027c02 */ /* 0x000fce0008000f00 */
.L_x_18:
[----:B------:R-:W1:Y:S01]  /*1430*/  S2UR UR36, SR_CTAID.Z ;  /* 0x00000000002479c3 */ /* 0x000e620000002700 */
[----:B------:R-:W-:Y:S01]  /*1440*/  UISETP.GE.AND UP0, UPT, UR21, 0x1, UPT ;  /* 0x000000011500788c */ /* 0x000fe2000bf06270 */
[----:B------:R-:W-:Y:S01]  /*1450*/  UMOV UR28, 0x55 ;  /* 0x00000055001c7882 */ /* 0x000fe20000000000 */
[----:B------:R-:W-:-:S07]  /*1460*/  UMOV UR45, UR25 ;  /* 0x00000019002d7c82 */ /* 0x000fce0008000000 */
[----:B------:R-:W-:Y:S05]  /*1470*/  BRA.U !UP0, `(.L_x_19) ;  /* 0x0000000108d47547 */ /* 0x000fea000b800000 */
[----:B------:R-:W2:Y:S01]  /*1480*/  LDCU.128 UR16, c[0x0][0xb10] ;  /* 0x00016200ff1077ac */ /* 0x000ea20008000c00 */
[----:B------:R-:W3:Y:S01]  /*1490*/  LDCU UR6, c[0x0][0x370] ;  /* 0x00006e00ff0677ac */ /* 0x000ee20008000800 */
[----:B------:R-:W4:Y:S01]  /*14a0*/  LDCU UR7, c[0x0][0x374] ;  /* 0x00006e80ff0777ac */ /* 0x000f220008000800 */
[----:B------:R-:W1:Y:S01]  /*14b0*/  LDCU UR23, c[0x0][0xb0c] ;  /* 0x00016180ff1777ac */ /* 0x000e620008000800 */
[----:B------:R-:W1:Y:S01]  /*14c0*/  LDCU UR26, c[0x0][0xb20] ;  /* 0x00016400ff1a77ac */ /* 0x000e620008000800 */
[----:B------:R-:W1:Y:S01]  /*14d0*/  LDCU.64 UR8, c[0x0][0xb28] ;  /* 0x00016500ff0877ac */ /* 0x000e620008000a00 */
[----:B--2---:R-:W-:Y:S02]  /*14e0*/  UISETP.NE.AND UP3, UPT, UR18, 0x1, UPT ;  /* 0x000000011200788c */ /* 0x004fe4000bf65270 */
[----:B----4-:R-:W-:Y:S02]  /*14f0*/  UIMAD.WIDE.U32 UR10, UR7, UR19, URZ ;  /* 0x00000013070a72a5 */ /* 0x010fe4000f8e00ff */
[----:B---3--:R-:W-:-:S02]  /*1500*/  UIMAD.WIDE.U32 UR12, UR6, UR16, URZ ;  /* 0x00000010060c72a5 */ /* 0x008fc4000f8e00ff */
[----:B-1----:R-:W-:Y:S02]  /*1510*/  UISETP.NE.AND UP0, UPT, UR23, 0x1, UPT ;  /* 0x000000011700788c */ /* 0x002fe4000bf05270 */
[----:B------:R-:W-:Y:S01]  /*1520*/  UIMAD.WIDE.U32 UR4, UR25, UR16, URZ ;  /* 0x00000010190472a5 */ /* 0x000fe2000f8e00ff */
[----:B------:R-:W-:Y:S02]  /*1530*/  UMOV UR10, UR11 ;  /* 0x0000000b000a7c82 */ /* 0x000fe40008000000 */
[----:B------:R-:W-:Y:S01]  /*1540*/  UMOV UR12, UR13 ;  /* 0x0000000d000c7c82 */ /* 0x000fe20008000000 */
[----:B------:R-:W-:Y:S02]  /*1550*/  @UP3 USHF.R.U32.HI UR7, URZ, UR26, UR10 ;  /* 0x0000001aff073299 */ /* 0x000fe4000801160a */
[----:B------:R-:W-:Y:S01]  /*1560*/  UISETP.NE.AND UP2, UPT, UR21, 0x1, UPT ;  /* 0x000000011500788c */ /* 0x000fe2000bf45270 */
[----:B------:R-:W-:Y:S02]  /*1570*/  UMOV UR4, UR5 ;  /* 0x0000000500047c82 */ /* 0x000fe40008000000 */
[----:B------:R-:W-:-:S02]  /*1580*/  @UP0 USHF.R.U32.HI UR6, URZ, UR17, UR12 ;  /* 0x00000011ff060299 */ /* 0x000fc4000801160c */
[----:B------:R-:W-:Y:S02]  /*1590*/  USHF.R.U32.HI UR4, URZ, UR17, UR4 ;  /* 0x00000011ff047299 */ /* 0x000fe40008011604 */
[----:B------:R-:W-:Y:S02]  /*15a0*/  UIMAD.WIDE.U32 UR12, UR46, UR19, URZ ;  /* 0x000000132e0c72a5 */ /* 0x000fe4000f8e00ff */
[----:B------:R-:W-:Y:S02]  /*15b0*/  UIMAD.WIDE.U32 UR10, UR7, UR8, URZ ;  /* 0x00000008070a72a5 */ /* 0x000fe4000f8e00ff */
[----:B------:R-:W-:Y:S02]  /*15c0*/  UIMAD.WIDE.U32 UR14, UR6, UR8, URZ ;  /* 0x00000008060e72a5 */ /* 0x000fe4000f8e00ff */
[----:B------:R-:W-:-:S03]  /*15d0*/  USEL UR5, UR25, UR4, !UP0 ;  /* 0x0000000419057287 */ /* 0x000fc6000c000000 */
[----:B------:R-:W-:Y:S01]  /*15e0*/  UMOV UR4, UR13 ;  /* 0x0000000d00047c82 */ /* 0x000fe20008000000 */
[----:B------:R-:W-:Y:S01]  /*15f0*/  UMOV UR10, UR11 ;  /* 0x0000000b000a7c82 */ /* 0x000fe20008000000 */
[----:B------:R-:W-:Y:S02]  /*1600*/  USHF.R.U32.HI UR4, URZ, UR26, UR4 ;  /* 0x0000001aff047299 */ /* 0x000fe40008011604 */
[----:B------:R-:W-:Y:S01]  /*1610*/  @UP2 USHF.R.U32.HI UR7, URZ, UR9, UR10 ;  /* 0x00000009ff072299 */ /* 0x000fe2000801160a */
[----:B------:R-:W-:Y:S01]  /*1620*/  UMOV UR14, UR15 ;  /* 0x0000000f000e7c82 */ /* 0x000fe20008000000 */
[----:B------:R-:W-:Y:S02]  /*1630*/  USEL UR4, UR46, UR4, !UP3 ;  /* 0x000000042e047287 */ /* 0x000fe4000d800000 */
[----:B------:R-:W-:Y:S02]  /*1640*/  @UP2 USHF.R.U32.HI UR6, URZ, UR9, UR14 ;  /* 0x00000009ff062299 */ /* 0x000fe4000801160e */
[----:B------:R-:W-:-:S02]  /*1650*/  UIMAD UR7, UR7, UR21, URZ ;  /* 0x00000015070772a4 */ /* 0x000fc4000f8e02ff */
[----:B------:R-:W-:Y:S02]  /*1660*/  UIMAD UR12, UR6, UR21, URZ ;  /* 0x00000015060c72a4 */ /* 0x000fe4000f8e02ff */
[----:B------:R-:W-:Y:S02]  /*1670*/  UISETP.GE.AND UP0, UPT, UR4, UR7, UPT ;  /* 0x000000070400728c */ /* 0x000fe4000bf06270 */
[----:B------:R-:W-:Y:S02]  /*1680*/  UIMAD.WIDE.U32 UR10, UR4, UR8, URZ ;  /* 0x00000008040a72a5 */ /* 0x000fe4000f8e00ff */
[----:B------:R-:W-:Y:S02]  /*1690*/  UISETP.GE.OR UP0, UPT, UR5, UR12, UP0 ;  /* 0x0000000c0500728c */ /* 0x000fe40008706670 */
[----:B------:R-:W-:Y:S02]  /*16a0*/  UIMAD.WIDE.U32 UR12, UR5, UR8, URZ ;  /* 0x00000008050c72a5 */ /* 0x000fe4000f8e00ff */
[----:B------:R-:W-:Y:S01]  /*16b0*/  UIADD3 UR10, UPT, UPT, -UR4, URZ, URZ ;  /* 0x000000ff040a7290 */ /* 0x000fe2000fffe1ff */
[----:B------:R-:W-:Y:S01]  /*16c0*/  UMOV UR8, UR11 ;  /* 0x0000000b00087c82 */ /* 0x000fe20008000000 */
[----:B------:R-:W-:-:S02]  /*16d0*/  UIADD3 UR45, UPT, UPT, -UR5, URZ, URZ ;  /* 0x000000ff052d7290 */ /* 0x000fc4000fffe1ff */
[----:B------:R-:W-:-:S03]  /*16e0*/  USHF.R.U32.HI UR8, URZ, UR9, UR8 ;  /* 0x00000009ff087299 */ /* 0x000fc60008011608 */
[----:B------:R-:W-:Y:S01]  /*16f0*/  @!UP0 UMOV UR7, UR13 ;  /* 0x0000000d00078c82 */ /* 0x000fe20008000000 */
[----:B------:R-:W-:Y:S02]  /*1700*/  UIMAD UR46, UR18, UR10, UR46 ;  /* 0x0000000a122e72a4 */ /* 0x000fe4000f8e022e */
[----:B------:R-:W-:Y:S02]  /*1710*/  USEL UR8, UR4, UR8, !UP2 ;  /* 0x0000000804087287 */ /* 0x000fe4000d000000 */
[----:B------:R-:W-:Y:S02]  /*1720*/  @!UP0 USHF.R.U32.HI UR7, URZ, UR9, UR7 ;  /* 0x00000009ff078299 */ /* 0x000fe40008011607 */
[----:B------:R-:W-:Y:S02]  /*1730*/  UIADD3 UR9, UPT, UPT, -UR8, URZ, URZ ;  /* 0x000000ff08097290 */ /* 0x000fe4000fffe1ff */
[----:B------:R-:W-:Y:S02]  /*1740*/  @!UP0 USEL UR7, UR5, UR7, !UP2 ;  /* 0x0000000705078287 */ /* 0x000fe4000d000000 */
[----:B------:R-:W-:-:S02]  /*1750*/  UIMAD UR9, UR21, UR9, UR4 ;  /* 0x00000009150972a4 */ /* 0x000fc4000f8e0204 */
[----:B------:R-:W-:Y:S02]  /*1760*/  @!UP0 UIADD3 UR8, UPT, UPT, UR8, -UR7, URZ ;  /* 0x8000000708088290 */ /* 0x000fe4000fffe0ff */
[----:B------:R-:W-:Y:S02]  /*1770*/  @!UP0 UIMAD UR6, UR9, UR6, UR7 ;  /* 0x00000006090682a4 */ /* 0x000fe4000f8e0207 */
[----:B------:R-:W-:Y:S02]  /*1780*/  @!UP0 UIMAD UR4, UR8, UR21, UR5 ;  /* 0x00000015080482a4 */ /* 0x000fe4000f8e0205 */
[----:B------:R-:W-:Y:S02]  /*1790*/  UIMAD UR45, UR23, UR45, UR25 ;  /* 0x0000002d172d72a4 */ /* 0x000fe4000f8e0219 */
[----:B------:R-:W-:Y:S01]  /*17a0*/  UIMAD UR46, UR4, UR18, UR46 ;  /* 0x00000012042e72a4 */ /* 0x000fe2000f8e022e */
[----:B------:R-:W-:Y:S02]  /*17b0*/  @!UP0 UMOV UR5, UR6 ;  /* 0x0000000600058c82 */ /* 0x000fe40008000000 */
[----:B------:R-:W-:-:S12]  /*17c0*/  UIMAD UR45, UR5, UR23, UR45 ;  /* 0x00000017052d72a4 */ /* 0x000fd8000f8e022d */
.L_x_19:
[----:B------:R-:W-:Y:S02]  /*17d0*/  UISETP.NE.AND UP2, UPT, UR27, 0x1, UPT ;  /* 0x000000011b00788c */ /* 0x000fe4000bf45270 */
[----:B------:R-:W-:Y:S02]  /*17e0*/  UISETP.NE.AND UP0, UPT, UR20, 0x2, UPT ;  /* 0x000000021400788c */ /* 0x000fe4000bf05270 */
[----:B------:R-:W-:Y:S02]  /*17f0*/  ULOP3.LUT UR24, UR24, 0xc00, URZ, 0xc0, !UPT ;  /* 0x00000c0018187892 */ /* 0x000fe4000f8ec0ff */
[----:B------:R-:W-:-:S03]  /*1800*/  USHF.L.U32 UR21, UR28, UR22, URZ ;  /* 0x000000161c157299 */ /* 0x000fc600080006ff */
[----:B------:R-:W-:Y:S09]  /*1810*/  BRA.U UP2, `(.L_x_20) ;  /* 0x0000000102407547 */ /* 0x000ff2000b800000 */
[----:B------:R-:W2:Y:S01]  /*1820*/  LDCU.128 UR8, c[0x0][0xb10] ;  /* 0x00016200ff0877ac */ /* 0x000ea20008000c00 */
[----:B------:R-:W3:Y:S01]  /*1830*/  LDCU UR12, c[0x0][0xb0c] ;  /* 0x00016180ff0c77ac */ /* 0x000ee20008000800 */
[----:B------:R-:W4:Y:S01]  /*1840*/  LDCU UR13, c[0x0][0xb20] ;  /* 0x00016400ff0d77ac */ /* 0x000f220008000800 */
[----:B--2---:R-:W-:Y:S02]  /*1850*/  UIMAD.WIDE.U32 UR4, UR45, UR8, URZ ;  /* 0x000000082d0472a5 */ /* 0x004fe4000f8e00ff */
[----:B------:R-:W-:Y:S02]  /*1860*/  UIMAD.WIDE.U32 UR6, UR46, UR11, URZ ;  /* 0x0000000b2e0672a5 */ /* 0x000fe4000f8e00ff */
[----:B---3--:R-:W-:Y:S02]  /*1870*/  UISETP.NE.AND UP2, UPT, UR12, 0x1, UPT ;  /* 0x000000010c00788c */ /* 0x008fe4000bf45270 */
[----:B------:R-:W-:-:S03]  /*1880*/  USHF.R.U32.HI UR5, URZ, UR9, UR5 ;  /* 0x00000009ff057299 */ /* 0x000fc60008011605 */
[----:B------:R-:W-:Y:S01]  /*1890*/  UMOV UR4, UR7 ;  /* 0x0000000700047c82 */ /* 0x000fe20008000000 */
[----:B------:R-:W-:Y:S02]  /*18a0*/  USEL UR5, UR45, UR5, !UP2 ;  /* 0x000000052d057287 */ /* 0x000fe4000d000000 */
[----:B------:R-:W-:Y:S02]  /*18b0*/  UISETP.NE.AND UP2, UPT, UR10, 0x1, UPT ;  /* 0x000000010a00788c */ /* 0x000fe4000bf45270 */
[----:B----4-:R-:W-:-:S04]  /*18c0*/  USHF.R.U32.HI UR4, URZ, UR13, UR4 ;  /* 0x0000000dff047299 */ /* 0x010fc80008011604 */
[----:B------:R-:W-:-:S04]  /*18d0*/  USEL UR4, UR46, UR4, !UP2 ;  /* 0x000000042e047287 */ /* 0x000fc8000d000000 */
[----:B------:R-:W-:Y:S02]  /*18e0*/  UIADD3 UR6, UPT, UPT, -UR4, UR5, URZ ;  /* 0x0000000504067290 */ /* 0x000fe4000fffe1ff */
[----:B------:R-:W-:Y:S02]  /*18f0*/  UIADD3 UR4, UPT, UPT, UR4, -UR5, URZ ;  /* 0x8000000504047290 */ /* 0x000fe4000fffe0ff */
[----:B------:R-:W-:Y:S02]  /*1900*/  UIMAD UR46, UR6, UR10, UR46 ;  /* 0x0000000a062e72a4 */ /* 0x000fe4000f8e022e */
[----:B------:R-:W-:-:S12]  /*1910*/  UIMAD UR45, UR4, UR12, UR45 ;  /* 0x0000000c042d72a4 */ /* 0x000fd8000f8e022d */
.L_x_20:
[----:B------:R-:W-:Y:S05]  /*1920*/  BRA.U !UP6, `(.L_x_21) ;  /* 0x000000010e0c7547 */ /* 0x000fea000b800000 */
[----:B------:R-:W-:Y:S01]  /*1930*/  UCGABAR_WAIT ;  /* 0x0000000000007dc7 */ /* 0x000fe20008000000 */
[----:B------:R-:W-:Y:S01]  /*1940*/  CCTL.IVALL ;  /* 0x00000000ff00798f */ /* 0x000fe20002000000 */
[----:B------:R-:W-:Y:S05]  /*1950*/  BRA `(.L_x_22) ;  /* 0x0000000000047947 */ /* 0x000fea0003800000 */
.L_x_21:
[----:B------:R-:W-:Y:S06]  /*1960*/  BAR.SYNC.DEFER_BLOCKING 0x0 ;  /* 0x0000000000007b1d */ /* 0x000fec0000010000 */
.L_x_22:
[----:B------:R-:W-:Y:S05]  /*1970*/  BRA.U UP0, `(.L_x_23) ;  /* 0x0000001900dc7547 */ /* 0x000fea000b800000 */
[----:B------:R-:W2:Y:S01]  /*1980*/  LDCU UR6, c[0x0][0x38c] ;  /* 0x00007180ff0677ac */ /* 0x000ea20008000800 */
[----:B------:R-:W-:Y:S01]  /*1990*/  PLOP3.LUT P1, PT, PT, PT, UP4, 0x80, 0x8 ;  /* 0x000000000008781c */ /* 0x000fe20003f2f048 */
[----:B------:R-:W-:Y:S01]  /*19a0*/  IMAD.MOV.U32 R12, RZ, RZ, 0x1 ;  /* 0x00000001ff0c7424 */ /* 0x000fe200078e00ff */
[----:B------:R-:W-:Y:S01]  /*19b0*/  ISETP.NE.AND P2, PT, R0, RZ, P3 ;  /* 0x000000ff0000720c */ /* 0x000fe20001f45270 */
[----:B------:R-:W-:Y:S01]  /*19c0*/  UISETP.NE.AND UP1, UPT, UR20, URZ, UPT ;  /* 0x000000ff1400728c */ /* 0x000fe2000bf25270 */
[----:B------:R-:W-:Y:S02]  /*19d0*/  PLOP3.LUT P1, PT, P1, PT, PT, 0x8, 0x80 ;  /* 0x000000000080781c */ /* 0x000fe40000f2e170 */
[----:B------:R-:W-:Y:S01]  /*19e0*/  CS2R R10, SRZ ;  /* 0x00000000000a7805 */ /* 0x000fe2000001ff00 */
[----:B------:R-:W-:Y:S01]  /*19f0*/  IMAD.MOV.U32 R9, RZ, RZ, RZ ;  /* 0x000000ffff097224 */ /* 0x000fe200078e00ff */
[----:B------:R-:W3:Y:S01]  /*1a00*/  LDCU UR39, c[0x0][0x370] ;  /* 0x00006e00ff2777ac */ /* 0x000ee20008000800 */
[----:B------:R-:W-:Y:S01]  /*1a10*/  IMAD.MOV.U32 R8, RZ, RZ, 0x1 ;  /* 0x00000001ff087424 */ /* 0x000fe200078e00ff */
[----:B------:R-:W-:Y:S01]  /*1a20*/  USHF.L.U32 UR49, UR25, 0x6, URZ ;  /* 0x0000000619317899 */ /* 0x000fe200080006ff */
[----:B------:R-:W4:Y:S01]  /*1a30*/  LDCU.64 UR26, c[0x0][0x348] ;  /* 0x00006900ff1a77ac */ /* 0x000f220008000a00 */
[----:B--2---:R-:W-:-:S02]  /*1a40*/  UIADD3 UR5, UPT, UPT, UR6, 0x7f, URZ ;  /* 0x0000007f06057890 */ /* 0x004fc4000fffe0ff */
[----:B------:R-:W-:Y:S02]  /*1a50*/  UIADD3 UR48, UPT, UPT, UR6, 0xfe, URZ ;  /* 0x000000fe06307890 */ /* 0x000fe4000fffe0ff */
[----:B------:R-:W-:Y:S01]  /*1a60*/  USHF.R.S32.HI UR4, URZ, 0x1f, UR5 ;  /* 0x0000001fff047899 */ /* 0x000fe20008011405 */
[----:B------:R-:W2:Y:S03]  /*1a70*/  LDCU UR38, c[0x0][0x374] ;  /* 0x00006e80ff2677ac */ /* 0x000ea60008000800 */
[----:B------:R-:W-:Y:S02]  /*1a80*/  ULEA.HI UR4, UR4, UR5, URZ, 0x7 ;  /* 0x0000000504047291 */ /* 0x000fe4000f8f38ff */
[----:B------:R-:W-:Y:S02]  /*1a90*/  USHF.L.U32 UR5, UR25, 0x5, URZ ;  /* 0x0000000519057899 */ /* 0x000fe400080006ff */
[----:B------:R-:W-:-:S02]  /*1aa0*/  USHF.R.S32.HI UR41, URZ, 0x7, UR4 ;  /* 0x00000007ff297899 */ /* 0x000fc40008011404 */
[----:B------:R-:W-:Y:S02]  /*1ab0*/  UIADD3 UR4, UPT, UPT, UR6, -0x1, URZ ;  /* 0xffffffff06047890 */ /* 0x000fe4000fffe0ff */
[----:B------:R-:W-:Y:S02]  /*1ac0*/  UISETP.LT.U32.AND UP0, UPT, UR41, 0x12, UPT ;  /* 0x000000122900788c */ /* 0x000fe4000bf01070 */
[----:B------:R-:W-:Y:S02]  /*1ad0*/  UISETP.GE.U32.AND UP2, UPT, UR4, -0xff, UPT ;  /* 0xffffff010400788c */ /* 0x000fe4000bf46070 */
[----:B------:R-:W-:Y:S02]  /*1ae0*/  USEL UR40, UR41, 0x12, UP0 ;  /* 0x0000001229287887 */ /* 0x000fe40008000000 */
[----:B------:R-:W-:Y:S02]  /*1af0*/  ULOP3.LUT UR5, UR5, 0x20, URZ, 0xc0, !UPT ;  /* 0x0000002005057892 */ /* 0x000fe4000f8ec0ff */
[----:B------:R-:W-:-:S02]  /*1b00*/  UIADD3 UR4, UPT, UPT, UR40, -0x1, URZ ;  /* 0xffffffff28047890 */ /* 0x000fc4000fffe0ff */
[----:B------:R-:W-:Y:S02]  /*1b10*/  ULEA.HI UR44, UR24, UR5, URZ, 0x19 ;  /* 0x00000005182c7291 */ /* 0x000fe4000f8fc8ff */
[----:B------:R-:W-:Y:S02]  /*1b20*/  USEL UR25, UR37, 0x2, UP1 ;  /* 0x0000000225197887 */ /* 0x000fe40008800000 */
[----:B------:R-:W-:Y:S02]  /*1b30*/  @UP2 UIADD3 UR4, UPT, UPT, UR40, URZ, URZ ;  /* 0x000000ff28042290 */ /* 0x000fe4000fffe0ff */
[----:B------:R-:W-:Y:S02]  /*1b40*/  UIADD3 UR47, UPT, UPT, UR41, -UR40, URZ ;  /* 0x80000028292f7290 */ /* 0x000fe4000fffe0ff */
[----:B------:R-:W-:Y:S02]  /*1b50*/  UIADD3 UR28, UPT, UPT, UR4, 0x1, URZ ;  /* 0x00000001041c7890 */ /* 0x000fe4000fffe0ff */
[----:B------:R-:W-:Y:S01]  /*1b60*/  UIADD3 UR43, UPT, UPT, -UR4, URZ, URZ ;  /* 0x000000ff042b7290 */ /* 0x000fe2000fffe1ff */
[----:B--234-:R-:W-:-:S11]  /*1b70*/  UMOV UR5, URZ ;  /* 0x000000ff00057c82 */ /* 0x01cfd60008000000 */
.L_x_43:
[----:B------:R-:W-:Y:S01]  /*1b80*/  UISETP.NE.AND UP0, UPT, UR55, URZ, UPT ;  /* 0x000000ff3700728c */ /* 0x000fe2000bf05270 */
[----:B------:R-:W2:Y:S08]  /*1b90*/  S2UR UR55, SR_CgaCtaId ;  /* 0x00000000003779c3 */ /* 0x000eb00000008800 */
[----:B------:R-:W-:Y:S05]  /*1ba0*/  BRA.U UP0, `(.L_x_24) ;  /* 0x0000000100347547 */ /* 0x000fea000b800000 */
[----:B------:R-:W3:Y:S01]  /*1bb0*/  S2R R0, SR_CgaCtaId ;  /* 0x0000000000007919 */ /* 0x000ee20000008800 */
[----:B------:R-:W-:-:S04]  /*1bc0*/  MOV R2, 0x400 ;  /* 0x0000040000027802 */ /* 0x000fc80000000f00 */
[----:B---3--:R-:W-:Y:S02]  /*1bd0*/  LEA R0, R0, R2, 0x18 ;  /* 0x0000000200007211 */ /* 0x008fe400078ec0ff */
[----:B------:R-:W-:-:S03]  /*1be0*/  SHF.L.U32 R2, R8, 0x1f, RZ ;  /* 0x0000001f08027819 */ /* 0x000fc600000006ff */
[----:B------:R-:W-:-:S04]  /*1bf0*/  IMAD R0, R9, 0x8, R0 ;  /* 0x0000000809007824 */ /* 0x000fc800078e0200 */
[----:B------:R-:W3:Y:S02]  /*1c00*/  SYNCS.PHASECHK.TRANS64.TRYWAIT P0, [R0+URZ+0x1b0], R2 ;  /* 0x0001b002000075a7 */ /* 0x000ee400080011ff */
[----:B---3--:R-:W-:Y:S05]  /*1c10*/  @!P0 BRA `(.L_x_25) ;  /* 0x0000005c00248947 */ /* 0x008fea0003800000 */
.L_x_128:
[----:B------:R-:W-:Y:S01]  /*1c20*/  VIADD R9, R9, 0x1 ;  /* 0x0000000109097836 */ /* 0x000fe20000000000 */
[----:B------:R3:W-:Y:S04]  /*1c30*/  SYNCS.ARRIVE.TRANS64.A1T0 RZ, [R0+URZ+0x1a0], RZ ;  /* 0x0001a0ff00ff79a7 */ /* 0x0007e800081000ff */
[----:B------:R-:W-:-:S04]  /*1c40*/  ISETP.NE.AND P0, PT, R9, 0x2, PT ;  /* 0x000000020900780c */ /* 0x000fc80003f05270 */
[----:B------:R-:W-:Y:S02]  /*1c50*/  SEL R9, R9, RZ, P0 ;  /* 0x000000ff09097207 */ /* 0x000fe40000000000 */
[----:B---3--:R-:W-:-:S04]  /*1c60*/  SEL R0, RZ, 0x1, P0 ;  /* 0x00000001ff007807 */ /* 0x008fc80000000000 */
[----:B------:R-:W-:-:S07]  /*1c70*/  LOP3.LUT R8, R8, R0, RZ, 0x3c, !PT ;  /* 0x0000000008087212 */ /* 0x000fce00078e3cff */
.L_x_24:
[----:B------:R-:W-:Y:S01]  /*1c80*/  UMOV UR6, 0x400 ;  /* 0x0000040000067882 */ /* 0x000fe20000000000 */
[----:B------:R-:W-:Y:S01]  /*1c90*/  SHF.L.U32 R0, R12, 0x1f, RZ ;  /* 0x0000001f0c007819 */ /* 0x000fe200000006ff */
[----:B--2---:R-:W-:Y:S02]  /*1ca0*/  ULEA UR6, UR55, UR6, 0x18 ;  /* 0x0000000637067291 */ /* 0x004fe4000f8ec0ff */
[----:B------:R-:W-:Y:S02]  /*1cb0*/  UISETP.GE.U32.AND UP0, UPT, UR48, 0xff, UPT ;  /* 0x000000ff3000788c */ /* 0x000fe4000bf06070 */
[----:B------:R-:W-:Y:S02]  /*1cc0*/  ULEA UR4, UR5, UR6, 0x3 ;  /* 0x0000000605047291 */ /* 0x000fe4000f8e18ff */
[----:B------:R-:W-:Y:S01]  /*1cd0*/  ULEA UR11, UR46, UR44, 0x6 ;  /* 0x0000002c2e0b7291 */ /* 0x000fe2000f8e30ff */
[----:B------:R-:W-:-:S06]  /*1ce0*/  UMOV UR7, URZ ;  /* 0x000000ff00077c82 */ /* 0x000fcc0008000000 */
[----:B------:R2:W3:Y:S01]  /*1cf0*/  SYNCS.PHASECHK.TRANS64.TRYWAIT P0, [UR4+0x90], R0 ;  /* 0x00009000ff0075a7 */ /* 0x0004e20008001104 */
[----:B------:R-:W-:-:S04]  /*1d00*/  ULEA.HI UR4, UR45, UR45, URZ, 0x1 ;  /* 0x0000002d2d047291 */ /* 0x000fc8000f8f08ff */
[----:B------:R-:W-:-:S04]  /*1d10*/  USHF.L.U32 UR4, UR4, 0x6, URZ ;  /* 0x0000000604047899 */ /* 0x000fc800080006ff */
[----:B------:R-:W-:-:S04]  /*1d20*/  ULOP3.LUT UR35, UR4, 0xffffff80, URZ, 0xc0, !UPT ;  /* 0xffffff8004237892 */ /* 0x000fc8000f8ec0ff */
[----:B------:R-:W-:Y:S01]  /*1d30*/  ULOP3.LUT UR35, UR35, 0x40, UR49, 0xf8, !UPT ;  /* 0x0000004023237892 */ /* 0x000fe2000f8ef831 */
[----:B------:R-:W-:Y:S11]  /*1d40*/  BRA.U !UP0, `(.L_x_26) ;  /* 0x0000000108c47547 */ /* 0x000ff6000b800000 */
[----:B------:R-:W-:Y:S01]  /*1d50*/  UMOV UR13, UR43 ;  /* 0x0000002b000d7c82 */ /* 0x000fe20008000000 */
[----:B------:R-:W-:Y:S01]  /*1d60*/  UMOV UR4, UR5 ;  /* 0x0000000500047c82 */ /* 0x000fe20008000000 */
[----:B------:R-:W-:-:S05]  /*1d70*/  UMOV UR34, URZ ;  /* 0x000000ff00227c82 */ /* 0x000fca0008000000 */
.L_x_32:
[----:B------:R-:W-:Y:S01]  /*1d80*/  ULEA UR33, UR4, UR6, 0x3 ;  /* 0x0000000604217291 */ /* 0x000fe2000f8e18ff */
[----:B------:R-:W-:Y:S01]  /*1d90*/  @P3 MOV R2, 0x6000 ;  /* 0x0000600000023802 */ /* 0x000fe20000000f00 */
[----:B-1-34-:R-:W-:Y:S10]  /*1da0*/  @P0 BRA `(.L_x_27) ;  /* 0x00000000000c0947 */ /* 0x01aff40003800000 */
[----:B------:R-:W-:-:S04]  /*1db0*/  SHF.L.U32 R3, R12, 0x1f, RZ ;  /* 0x0000001f0c037819 */ /* 0x000fc800000006ff */
[----:B------:R-:W3:Y:S02]  /*1dc0*/  SYNCS.PHASECHK.TRANS64.TRYWAIT P0, [UR33+0x90], R3 ;  /* 0x00009003ff0075a7 */ /* 0x000ee40008001121 */
[----:B---3--:R-:W-:Y:S05]  /*1dd0*/  @!P0 BRA `(.L_x_28) ;  /* 0x0000005800c88947 */ /* 0x008fea0003800000 */
.L_x_27:
[----:B------:R3:W-:Y:S01]  /*1de0*/  @P3 SYNCS.ARRIVE.TRANS64 RZ, [UR33], R2 ;  /* 0x00000002ffff39a7 */ /* 0x0007e20008000021 */
[----:B------:R-:W-:Y:S02]  /*1df0*/  ULOP3.LUT UR5, UR25, 0x2, URZ, 0xfc, !UPT ;  /* 0x0000000219057892 */ /* 0x000fe4000f8efcff */
[----:B------:R-:W-:Y:S02]  /*1e00*/  UIADD3 UR13, UPT, UPT, UR13, 0x1, URZ ;  /* 0x000000010d0d7890 */ /* 0x000fe4000fffe0ff */
[----:B------:R-:W-:Y:S02]  /*1e10*/  UISETP.NE.AND UP0, UPT, UR5, 0x2, UPT ;  /* 0x000000020500788c */ /* 0x000fe4000bf05270 */
[----:B------:R-:W-:-:S07]  /*1e20*/  UISETP.NE.AND UP2, UPT, UR13, 0x1, UPT ;  /* 0x000000010d00788c */ /* 0x000fce000bf45270 */
[----:B------:R-:W-:Y:S05]  /*1e30*/  BRA.U UP0, `(.L_x_29) ;  /* 0x0000000100047547 */ /* 0x000fea000b800000 */
[----:B-1----:R-:W-:Y:S05]  /*1e40*/  BPT.TRAP 0x1 ;  /* 0x000000040000795c */ /* 0x002fea0000300000 */
.L_x_29:
[----:B------:R-:W-:Y:S04]  /*1e50*/  BSSY.RECONVERGENT B0, `(.L_x_30) ;  /* 0x0000003000007945 */ /* 0x000fe80003800200 */
[----:B------:R-:W-:Y:S05]  /*1e60*/  @!P2 BRA `(.L_x_31) ;  /* 0x000000000004a947 */ /* 0x000fea0003800000 */
[----:B-1----:R-:W-:Y:S05]  /*1e70*/  BPT.TRAP 0x1 ;  /* 0x000000040000795c */ /* 0x002fea0000300000 */
.L_x_31:
[----:B-1----:R-:W-:Y:S05]  /*1e80*/  BSYNC.RECONVERGENT B0 ;  /* 0x0000000000007941 */ /* 0x002fea0003800200 */
.L_x_30:
[----:B------:R-:W-:Y:S02]  /*1e90*/  UIADD3 UR5, UPT, UPT, UR4, 0x1, URZ ;  /* 0x0000000104057890 */ /* 0x000fe4000fffe0ff */
[----:B------:R-:W-:Y:S02]  /*1ea0*/  ULEA UR32, UR4, UR6, 0xd ;  /* 0x0000000604207291 */ /* 0x000fe4000f8e68ff */
[----:B------:R-:W-:Y:S02]  /*1eb0*/  UISETP.NE.AND UP0, UPT, UR5, 0x12, UPT ;  /* 0x000000120500788c */ /* 0x000fe4000bf05270 */
[----:B------:R-:W-:Y:S02]  /*1ec0*/  UIADD3 UR16, UP1, UPT, UR26, 0x80, URZ ;  /* 0x000000801a107890 */ /* 0x000fe4000ff3e0ff */
[----:B------:R-:W-:Y:S02]  /*1ed0*/  USEL UR8, URZ, 0x1, UP0 ;  /* 0x00000001ff087887 */ /* 0x000fe40008000000 */
[----:B------:R-:W-:-:S02]  /*1ee0*/  USEL UR5, UR5, URZ, UP0 ;  /* 0x000000ff05057287 */ /* 0x000fc40008000000 */
[----:B------:R-:W-:Y:S02]  /*1ef0*/  UIADD3 UR14, UP0, UPT, UR26, 0x180, URZ ;  /* 0x000001801a0e7890 */ /* 0x000fe4000ff1e0ff */
[----:B------:R-:W-:Y:S01]  /*1f00*/  LOP3.LUT R12, R12, UR8, RZ, 0x3c, !PT ;  /* 0x000000080c0c7c12 */ /* 0x000fe2000f8e3cff */
[----:B------:R-:W-:Y:S02]  /*1f10*/  ULEA UR8, UR4, UR24, 0xc ;  /* 0x0000001804087291 */ /* 0x000fe4000f8e60ff */
[----:B------:R-:W-:Y:S01]  /*1f20*/  ULEA UR7, UR5, UR6, 0x3 ;  /* 0x0000000605077291 */ /* 0x000fe2000f8e18ff */
[----:B--2---:R-:W-:Y:S01]  /*1f30*/  SHF.L.U32 R0, R12, 0x1f, RZ ;  /* 0x0000001f0c007819 */ /* 0x004fe200000006ff */
[----:B------:R-:W-:Y:S02]  /*1f40*/  ULOP3.LUT UR33, UR33, 0xfefffff8, URZ, 0xc0, !UPT ;  /* 0xfefffff821217892 */ /* 0x000fe4000f8ec0ff */
[----:B------:R-:W-:Y:S02]  /*1f50*/  UIADD3.X UR17, UPT, UPT, URZ, UR27, URZ, UP1, !UPT ;  /* 0x0000001bff117290 */ /* 0x000fe40008ffe4ff */
[----:B------:R-:W-:-:S02]  /*1f60*/  UIADD3 UR32, UPT, UPT, UR32, 0x2400, URZ ;  /* 0x0000240020207890 */ /* 0x000fc4000fffe0ff */
[----:B------:R-:W-:Y:S01]  /*1f70*/  UIADD3 UR8, UPT, UPT, UR6, 0x26400, UR8 ;  /* 0x0002640006087890 */ /* 0x000fe2000fffe008 */
[----:B------:R4:W1:Y:S01]  /*1f80*/  SYNCS.PHASECHK.TRANS64.TRYWAIT P0, [UR7+0x90], R0 ;  /* 0x00009000ff0075a7 */ /* 0x0008620008001107 */
[----:B------:R-:W-:Y:S02]  /*1f90*/  UIADD3.X UR15, UPT, UPT, URZ, UR27, URZ, UP0, !UPT ;  /* 0x0000001bff0f7290 */ /* 0x000fe400087fe4ff */
[----:B------:R-:W-:Y:S01]  /*1fa0*/  UPRMT UR4, URZ, 0x5410, UR21 ;  /* 0x00005410ff047896 */ /* 0x000fe20008000015 */
[----:B------:R-:W-:Y:S01]  /*1fb0*/  UMOV UR18, 0x0 ;  /* 0x0000000000127882 */ /* 0x000fe20000000000 */
[----:B------:R-:W-:Y:S01]  /*1fc0*/  UMOV UR19, 0x10000000 ;  /* 0x1000000000137882 */ /* 0x000fe20000000000 */
[----:B------:R-:W-:Y:S01]  /*1fd0*/  UMOV UR10, UR34 ;  /* 0x00000022000a7c82 */ /* 0x000fe20008000000 */
[----:B------:R-:W-:Y:S01]  /*1fe0*/  UMOV UR12, UR36 ;  /* 0x00000024000c7c82 */ /* 0x000fe20008000000 */
[----:B------:R-:W-:Y:S01]  /*1ff0*/  UMOV UR9, UR33 ;  /* 0x0000002100097c82 */ /* 0x000fe20008000000 */
[----:B------:R2:W-:Y:S01]  /*2000*/  UTMALDG.3D.2CTA [UR32], [UR16], desc[UR18] ;  /* 0x00001220100075b4 */ /* 0x0005e20008211000 */
[----:B------:R-:W-:-:S02]  /*2010*/  UMOV UR7, UR28 ;  /* 0x0000001c00077c82 */ /* 0x000fc40008000000 */
[----:B------:R3:W-:Y:S01]  /*2020*/  UTMALDG.3D.MULTICAST.2CTA [UR8], [UR14], UR4, desc[UR18] ;  /* 0x000012080e0073b4 */ /* 0x0007e20008211804 */
[----:B--2---:R-:W-:Y:S01]  /*2030*/  UIADD3 UR34, UPT, UPT, UR34, 0x80, URZ ;  /* 0x0000008022227890 */ /* 0x004fe2000fffe0ff */
[----:B---3--:R-:W-:Y:S01]  /*2040*/  UMOV UR4, UR5 ;  /* 0x0000000500047c82 */ /* 0x008fe20008000000 */
[----:B------:R-:W-:Y:S10]  /*2050*/  BRA.U UP2, `(.L_x_32) ;  /* 0xfffffffd02487547 */ /* 0x000ff4000b83ffff */
.L_x_26:
[----:B------:R-:W-:Y:S01]  /*2060*/  ULEA UR4, UR5, UR6, 0x3 ;  /* 0x0000000605047291 */ /* 0x000fe2000f8e18ff */
[----:B--2-4-:R-:W-:Y:S01]  /*2070*/  SHF.L.U32 R0, R12, 0x1f, RZ ;  /* 0x0000001f0c007819 */ /* 0x014fe200000006ff */
[----:B------:R-:W-:Y:S01]  /*2080*/  @!P1 SYNCS.ARRIVE.TRANS64.A1T0 RZ, [UR6+0x138], RZ ;  /* 0x000138ffffff99a7 */ /* 0x000fe20008100006 */
[----:B------:R-:W-:-:S06]  /*2090*/  UISETP.GT.AND UP0, UPT, UR41, UR40, UPT ;  /* 0x000000282900728c */ /* 0x000fcc000bf04270 */
[----:B-1-3--:R1:W2:Y:S03]  /*20a0*/  SYNCS.PHASECHK.TRANS64.TRYWAIT P0, [UR4+0x90], R0 ;  /* 0x00009000ff0075a7 */ /* 0x00a2a60008001104 */
[----:B------:R-:W-:Y:S05]  /*20b0*/  BRA.U !UP0, `(.L_x_33) ;  /* 0x0000000108c47547 */ /* 0x000fea000b800000 */
[----:B------:R-:W-:Y:S01]  /*20c0*/  UIADD3 UR13, UPT, UPT, UR47, UR7, URZ ;  /* 0x000000072f0d7290 */ /* 0x000fe2000fffe0ff */
[----:B------:R-:W-:-:S11]  /*20d0*/  UMOV UR4, UR5 ;  /* 0x0000000500047c82 */ /* 0x000fd60008000000 */
.L_x_39:
[----:B------:R-:W-:Y:S01]  /*20e0*/  ULEA UR17, UR4, UR6, 0x3 ;  /* 0x0000000604117291 */ /* 0x000fe2000f8e18ff */
[----:B--2---:R-:W-:Y:S01]  /*20f0*/  @P3 MOV R2, 0x6000 ;  /* 0x0000600000023802 */ /* 0x004fe20000000f00 */
[----:B--2-4-:R-:W-:Y:S10]  /*2100*/  @P0 BRA `(.L_x_34) ;  /* 0x00000000000c0947 */ /* 0x014ff40003800000 */
[----:B------:R-:W-:-:S04]  /*2110*/  SHF.L.U32 R3, R12, 0x1f, RZ ;  /* 0x0000001f0c037819 */ /* 0x000fc800000006ff */
[----:B------:R-:W2:Y:S02]  /*2120*/  SYNCS.PHASECHK.TRANS64.TRYWAIT P0, [UR17+0x90], R3 ;  /* 0x00009003ff0075a7 */ /* 0x000ea40008001111 */
[----:B--2---:R-:W-:Y:S05]  /*2130*/  @!P0 BRA `(.L_x_35) ;  /* 0x0000005800088947 */ /* 0x004fea0003800000 */
.L_x_34:
[----:B------:R2:W-:Y:S01]  /*2140*/  @P3 SYNCS.ARRIVE.TRANS64 RZ, [UR17], R2 ;  /* 0x00000002ffff39a7 */ /* 0x0005e20008000011 */
[----:B------:R-:W-:-:S04]  /*2150*/  ULOP3.LUT UR5, UR25, 0x2, URZ, 0xfc, !UPT ;  /* 0x0000000219057892 */ /* 0x000fc8000f8efcff */
[----:B------:R-:W-:-:S09]  /*2160*/  UISETP.NE.AND UP0, UPT, UR5, 0x2, UPT ;  /* 0x000000020500788c */ /* 0x000fd2000bf05270 */
[----:B------:R-:W-:Y:S05]  /*2170*/  BRA.U UP0, `(.L_x_36) ;  /* 0x0000000100047547 */ /* 0x000fea000b800000 */
[----:B------:R-:W-:Y:S05]  /*2180*/  BPT.TRAP 0x1 ;  /* 0x000000040000795c */ /* 0x000fea0000300000 */
.L_x_36:
[----:B------:R-:W-:Y:S04]  /*2190*/  BSSY.RECONVERGENT B0, `(.L_x_37) ;  /* 0x0000003000007945 */ /* 0x000fe80003800200 */
[----:B------:R-:W-:Y:S05]  /*21a0*/  @!P2 BRA `(.L_x_38) ;  /* 0x000000000004a947 */ /* 0x000fea0003800000 */
[----:B------:R-:W-:Y:S05]  /*21b0*/  BPT.TRAP 0x1 ;  /* 0x000000040000795c */ /* 0x000fea0000300000 */
.L_x_38:
[----:B------:R-:W-:Y:S05]  /*21c0*/  BSYNC.RECONVERGENT B0 ;  /* 0x0000000000007941 */ /* 0x000fea0003800200 */
.L_x_37:
[----:B------:R-:W-:Y:S02]  /*21d0*/  UIADD3 UR5, UPT, UPT, UR4, 0x1, URZ ;  /* 0x0000000104057890 */ /* 0x000fe4000fffe0ff */
[----:B------:R-:W-:Y:S02]  /*21e0*/  USHF.L.U32 UR18, UR7, 0x7, URZ ;  /* 0x0000000707127899 */ /* 0x000fe400080006ff */
[----:B------:R-:W-:Y:S02]  /*21f0*/  UISETP.NE.AND UP0, UPT, UR5, 0x12, UPT ;  /* 0x000000120500788c */ /* 0x000fe4000bf05270 */
[----:B------:R-:W-:Y:S02]  /*2200*/  UIADD3 UR7, UPT, UPT, UR7, 0x1, URZ ;  /* 0x0000000107077890 */ /* 0x000fe4000fffe0ff */
[----:B------:R-:W-:Y:S02]  /*2210*/  USEL UR9, URZ, 0x1, UP0 ;  /* 0x00000001ff097887 */ /* 0x000fe40008000000 */
[----:B------:R-:W-:-:S02]  /*2220*/  USEL UR5, UR5, URZ, UP0 ;  /* 0x000000ff05057287 */ /* 0x000fc40008000000 */
[----:B------:R-:W-:Y:S02]  /*2230*/  UIADD3 UR14, UP0, UPT, UR26, 0x180, URZ ;  /* 0x000001801a0e7890 */ /* 0x000fe4000ff1e0ff */
[----:B------:R-:W-:Y:S01]  /*2240*/  ULEA UR8, UR5, UR6, 0x3 ;  /* 0x0000000605087291 */ /* 0x000fe2000f8e18ff */
[----:B------:R-:W-:Y:S01]  /*2250*/  LOP3.LUT R12, R12, UR9, RZ, 0x3c, !PT ;  /* 0x000000090c0c7c12 */ /* 0x000fe2000f8e3cff */
[----:B------:R-:W-:Y:S02]  /*2260*/  ULEA UR16, UR4, UR6, 0xd ;  /* 0x0000000604107291 */ /* 0x000fe4000f8e68ff */
[----:B------:R-:W-:Y:S01]  /*2270*/  UIADD3 UR22, UP1, UPT, UR26, 0x80, URZ ;  /* 0x000000801a167890 */ /* 0x000fe2000ff3e0ff */
[----:B-1----:R-:W-:Y:S01]  /*2280*/  SHF.L.U32 R0, R12, 0x1f, RZ ;  /* 0x0000001f0c007819 */ /* 0x002fe200000006ff */
[----:B------:R-:W-:Y:S02]  /*2290*/  UIADD3.X UR15, UPT, UPT, URZ, UR27, URZ, UP0, !UPT ;  /* 0x0000001bff0f7290 */ /* 0x000fe400087fe4ff */
[----:B------:R-:W-:Y:S01]  /*22a0*/  UISETP.NE.AND UP0, UPT, UR7, UR13, UPT ;  /* 0x0000000d0700728c */ /* 0x000fe2000bf05270 */
[----:B------:R3:W4:Y:S01]  /*22b0*/  SYNCS.PHASECHK.TRANS64.TRYWAIT P0, [UR8+0x90], R0 ;  /* 0x00009000ff0075a7 */ /* 0x0007220008001108 */
[----:B------:R-:W-:-:S02]  /*22c0*/  ULEA UR8, UR4, UR24, 0xc ;  /* 0x0000001804087291 */ /* 0x000fc4000f8e60ff */
[----:B------:R-:W-:Y:S02]  /*22d0*/  ULOP3.LUT UR17, UR17, 0xfefffff8, URZ, 0xc0, !UPT ;  /* 0xfefffff811117892 */ /* 0x000fe4000f8ec0ff */
[----:B------:R-:W-:Y:S02]  /*22e0*/  UIADD3 UR16, UPT, UPT, UR16, 0x2400, URZ ;  /* 0x0000240010107890 */ /* 0x000fe4000fffe0ff */
[----:B------:R-:W-:Y:S02]  /*22f0*/  UIADD3.X UR23, UPT, UPT, URZ, UR27, URZ, UP1, !UPT ;  /* 0x0000001bff177290 */ /* 0x000fe40008ffe4ff */
[----:B------:R-:W-:Y:S02]  /*2300*/  UIADD3 UR8, UPT, UPT, UR6, 0x26400, UR8 ;  /* 0x0002640006087890 */ /* 0x000fe4000fffe008 */
[----:B------:R-:W-:Y:S01]  /*2310*/  UPRMT UR4, URZ, 0x5410, UR21 ;  /* 0x00005410ff047896 */ /* 0x000fe20008000015 */
[----:B------:R-:W-:Y:S01]  /*2320*/  UMOV UR30, 0x0 ;  /* 0x00000000001e7882 */ /* 0x000fe20000000000 */
[----:B------:R-:W-:Y:S01]  /*2330*/  UMOV UR31, 0x10000000 ;  /* 0x10000000001f7882 */ /* 0x000fe20000000000 */
[----:B------:R-:W-:Y:S01]  /*2340*/  UMOV UR19, UR35 ;  /* 0x0000002300137c82 */ /* 0x000fe20008000000 */
[----:B------:R-:W-:Y:S01]  /*2350*/  UMOV UR20, UR36 ;  /* 0x0000002400147c82 */ /* 0x000fe20008000000 */
[----:B------:R-:W-:Y:S01]  /*2360*/  UMOV UR12, UR36 ;  /* 0x00000024000c7c82 */ /* 0x000fe20008000000 */
[----:B------:R-:W-:Y:S01]  /*2370*/  UMOV UR9, UR17 ;  /* 0x0000001100097c82 */ /* 0x000fe20008000000 */
[----:B------:R-:W-:Y:S01]  /*2380*/  UMOV UR10, UR18 ;  /* 0x00000012000a7c82 */ /* 0x000fe20008000000 */
[----:B------:R-:W-:Y:S01]  /*2390*/  UTMALDG.3D.2CTA [UR16], [UR22], desc[UR30] ;  /* 0x00001e10160075b4 */ /* 0x000fe20008211000 */
[----:B------:R1:W-:Y:S02]  /*23a0*/  UTMALDG.3D.MULTICAST.2CTA [UR8], [UR14], UR4, desc[UR30] ;  /* 0x00001e080e0073b4 */ /* 0x0003e40008211804 */
[----:B-1----:R-:W-:Y:S01]  /*23b0*/  UMOV UR4, UR5 ;  /* 0x0000000500047c82 */ /* 0x002fe20008000000 */
[----:B---3--:R-:W-:Y:S05]  /*23c0*/  BRA.U UP0, `(.L_x_39) ;  /* 0xfffffffd00447547 */ /* 0x008fea000b83ffff */
.L_x_33:
[C---:B------:R-:W-:Y:S01]  /*23d0*/  LEA R3, R11.reuse, UR6, 0x3 ;  /* 0x000000060b037c11 */ /* 0x040fe2000f8e18ff */
[----:B------:R-:W-:Y:S01]  /*23e0*/  NOP ;  /* 0x0000000000007918 */ /* 0x000fe20000000000 */
[----:B-1----:R-:W-:Y:S02]  /*23f0*/  SHF.L.U32 R0, R10, 0x1f, RZ ;  /* 0x0000001f0a007819 */ /* 0x002fe400000006ff */
[----:B------:R-:W-:Y:S02]  /*2400*/  LEA R4, R11, UR6, 0x4 ;  /* 0x000000060b047c11 */ /* 0x000fe4000f8e20ff */
[----:B--2-4-:R-:W1:Y:S02]  /*2410*/  SYNCS.PHASECHK.TRANS64.TRYWAIT P0, [R3+URZ+0x140], R0 ;  /* 0x00014000030075a7 */ /* 0x014e6400080011ff */
[----:B-1----:R-:W-:Y:S05]  /*2420*/  @!P0 BRA `(.L_x_40) ;  /* 0x0000005400648947 */ /* 0x002fea0003800000 */
.L_x_131:
[----:B------:R-:W2:Y:S01]  /*2430*/  LDS.128 R4, [R4+0x1d0] ;  /* 0x0001d00004047984 */ /* 0x000ea20000000c00 */
[----:B------:R-:W-:Y:S01]  /*2440*/  UISETP.GE.AND UP0, UPT, UR42, 0x1, UPT ;  /* 0x000000012a00788c */ /* 0x000fe2000bf06270 */
[----:B------:R-:W-:Y:S01]  /*2450*/  @!PT LDS RZ, [RZ] ;  /* 0x00000000fffff984 */ /* 0x000fe20000000800 */
[----:B------:R-:W-:Y:S01]  /*2460*/  @!PT LDS RZ, [RZ] ;  /* 0x00000000fffff984 */ /* 0x000fe20000000800 */
[----:B------:R-:W-:Y:S01]  /*2470*/  @!PT LDS RZ, [RZ] ;  /* 0x00000000fffff984 */ /* 0x000fe20000000800 */
[----:B------:R-:W-:Y:S01]  /*2480*/  @!PT LDS RZ, [RZ] ;  /* 0x00000000fffff984 */ /* 0x000fe20000000800 */
[----:B------:R3:W-:Y:S06]  /*2490*/  MEMBAR.ALL.CTA ;  /* 0x0000000000007992 */ /* 0x0007ec0000008000 */
[----:B---3--:R-:W3:Y:S01]  /*24a0*/  FENCE.VIEW.ASYNC.S ;  /* 0x00000000000073c6 */ /* 0x008ee20000000000 */
[----:B--2---:R-:W-:-:S13]  /*24b0*/  LOP3.LUT P0, RZ, R6, 0x1, RZ, 0xc0, !PT ;  /* 0x0000000106ff7812 */ /* 0x004fda000780c0ff */
[----:B---3--:R-:W-:Y:S01]  /*24c0*/  VOTEU.ANY UP1, P0 ;  /* 0x0000000000ff7886 */ /* 0x008fe20000020100 */
[----:B------:R-:W-:-:S13]  /*24d0*/  PLOP3.LUT P0, PT, PT, PT, UP1, 0x80, 0x8 ;  /* 0x000000000008781c */ /* 0x000fda0003f0f018 */
[----:B-1----:R-:W-:Y:S02]  /*24e0*/  @P0 LOP3.LUT R0, R5, 0xffff, RZ, 0xc0, !PT ;  /* 0x0000ffff05000812 */ /* 0x002fe400078ec0ff */
[----:B------:R-:W-:Y:S02]  /*24f0*/  @P0 MOV R2, R4 ;  /* 0x0000000400020202 */ /* 0x000fe40000000f00 */
[----:B------:R-:W-:Y:S01]  /*2500*/  @P0 R2UR UR7, R0 ;  /* 0x00000000000702ca */ /* 0x000fe200000e0000 */
[----:B------:R-:W-:Y:S01]  /*2510*/  VIADD R0, R3, 0x150 ;  /* 0x0000015003007836 */ /* 0x000fe20000000000 */
[----:B------:R-:W-:Y:S02]  /*2520*/  @P0 SHF.R.U32.HI R4, RZ, 0x10, R5 ;  /* 0x00000010ff040819 */ /* 0x000fe40000011605 */
[----:B------:R-:W-:Y:S02]  /*2530*/  @P0 R2UR UR8, R2 ;  /* 0x00000000020802ca */ /* 0x000fe400000e0000 */
[----:B------:R-:W-:-:S02]  /*2540*/  PRMT R0, RZ, 0x654, R0 ;  /* 0x00000654ff007816 */ /* 0x000fc40000000000 */
[----:B------:R-:W-:Y:S02]  /*2550*/  @P0 R2UR UR4, R4 ;  /* 0x00000000040402ca */ /* 0x000fe400000e0000 */
[----:B------:R1:W-:Y:S03]  /*2560*/  SYNCS.ARRIVE.TRANS64.RED.A1T0 RZ, [R0+URZ], RZ ;  /* 0x000000ff00ff79a7 */ /* 0x0003e600081004ff */
[----:B------:R-:W-:-:S04]  /*2570*/  @UP1 UMOV UR29, UR7 ;  /* 0x00000007001d1c82 */ /* 0x000fc80008000000 */
[----:B------:R-:W-:-:S04]  /*2580*/  @UP1 UMOV UR37, UR8 ;  /* 0x0000000800251c82 */ /* 0x000fc80008000000 */
[----:B------:R-:W-:Y:S01]  /*2590*/  @UP1 UMOV UR36, UR4 ;  /* 0x0000000400241c82 */ /* 0x000fe20008000000 */
[----:B------:R-:W-:Y:S05]  /*25a0*/  BRA.U !UP0, `(.L_x_41) ;  /* 0x0000000108d47547 */ /* 0x000fea000b800000 */
[----:B------:R-:W2:Y:S01]  /*25b0*/  LDCU.128 UR12, c[0x0][0xb10] ;  /* 0x00016200ff0c77ac */ /* 0x000ea20008000c00 */
[----:B------:R-:W3:Y:S01]  /*25c0*/  LDCU UR30, c[0x0][0xb20] ;  /* 0x00016400ff1e77ac */ /* 0x000ee20008000800 */
[----:B------:R-:W4:Y:S01]  /*25d0*/  LDCU UR20, c[0x0][0xb0c] ;  /* 0x00016180ff1477ac */ /* 0x000f220008000800 */
[----:B------:R-:W1:Y:S01]  /*25e0*/  LDCU.64 UR10, c[0x0][0xb28] ;  /* 0x00016500ff0a77ac */ /* 0x000e620008000a00 */
[----:B------:R-:W-:Y:S02]  /*25f0*/  UISETP.NE.AND UP3, UPT, UR42, 0x1, UPT ;  /* 0x000000012a00788c */ /* 0x000fe4000bf65270 */
[----:B--2---:R-:W-:Y:S02]  /*2600*/  UIMAD.WIDE.U32 UR16, UR38, UR15, URZ ;  /* 0x0000000f261072a5 */ /* 0x004fe4000f8e00ff */
[----:B------:R-:W-:Y:S02]  /*2610*/  UIMAD.WIDE.U32 UR8, UR39, UR12, URZ ;  /* 0x0000000c270872a5 */ /* 0x000fe4000f8e00ff */
[----:B------:R-:W-:-:S02]  /*2620*/  UISETP.NE.AND UP0, UPT, UR14, 0x1, UPT ;  /* 0x000000010e00788c */ /* 0x000fc4000bf05270 */
[----:B------:R-:W-:Y:S01]  /*2630*/  UIMAD.WIDE.U32 UR22, UR29, UR15, URZ ;  /* 0x0000000f1d1672a5 */ /* 0x000fe2000f8e00ff */
[----:B------:R-:W-:Y:S02]  /*2640*/  UMOV UR16, UR17 ;  /* 0x0000001100107c82 */ /* 0x000fe40008000000 */
[----:B------:R-:W-:Y:S01]  /*2650*/  UMOV UR8, UR9 ;  /* 0x0000000900087c82 */ /* 0x000fe20008000000 */
[----:B---3--:R-:W-:Y:S02]  /*2660*/  USHF.R.U32.HI UR16, URZ, UR30, UR16 ;  /* 0x0000001eff107299 */ /* 0x008fe40008011610 */
[----:B----4-:R-:W-:Y:S02]  /*2670*/  UISETP.NE.AND UP2, UPT, UR20, 0x1, UPT ;  /* 0x000000011400788c */ /* 0x010fe4000bf45270 */
[----:B------:R-:W-:Y:S02]  /*2680*/  USHF.R.U32.HI UR8, URZ, UR13, UR8 ;  /* 0x0000000dff087299 */ /* 0x000fe40008011608 */
[----:B------:R-:W-:-:S02]  /*2690*/  USEL UR7, UR38, UR16, !UP0 ;  /* 0x0000001026077287 */ /* 0x000fc4000c000000 */
[----:B------:R-:W-:Y:S02]  /*26a0*/  USEL UR8, UR39, UR8, !UP2 ;  /* 0x0000000827087287 */ /* 0x000fe4000d000000 */
[----:B-1----:R-:W-:Y:S01]  /*26b0*/  UIMAD.WIDE.U32 UR16, UR7, UR10, URZ ;  /* 0x0000000a071072a5 */ /* 0x002fe2000f8e00ff */
[----:B------:R-:W-:Y:S01]  /*26c0*/  UMOV UR4, UR23 ;  /* 0x0000001700047c82 */ /* 0x000fe20008000000 */
[----:B------:R-:W-:Y:S02]  /*26d0*/  UIMAD.WIDE.U32 UR18, UR37, UR12, URZ ;  /* 0x0000000c251272a5 */ /* 0x000fe4000f8e00ff */
[----:B------:R-:W-:-:S03]  /*26e0*/  UIMAD.WIDE.U32 UR22, UR8, UR10, URZ ;  /* 0x0000000a081672a5 */ /* 0x000fc6000f8e00ff */
[----:B------:R-:W-:Y:S01]  /*26f0*/  UMOV UR16, UR17 ;  /* 0x0000001100107c82 */ /* 0x000fe20008000000 */
[----:B------:R-:W-:Y:S02]  /*2700*/  USHF.R.U32.HI UR4, URZ, UR30, UR4 ;  /* 0x0000001eff047299 */ /* 0x000fe40008011604 */
[----:B------:R-:W-:Y:S01]  /*2710*/  @UP3 USHF.R.U32.HI UR7, URZ, UR11, UR16 ;  /* 0x0000000bff073299 */ /* 0x000fe20008011610 */
[----:B------:R-:W-:Y:S01]  /*2720*/  UMOV UR18, UR19 ;  /* 0x0000001300127c82 */ /* 0x000fe20008000000 */
[----:B------:R-:W-:Y:S01]  /*2730*/  UMOV UR22, UR23 ;  /* 0x0000001700167c82 */ /* 0x000fe20008000000 */
[----:B------:R-:W-:Y:S02]  /*2740*/  USHF.R.U32.HI UR13, URZ, UR13, UR18 ;  /* 0x0000000dff0d7299 */ /* 0x000fe40008011612 */
[----:B------:R-:W-:Y:S02]  /*2750*/  USEL UR4, UR29, UR4, !UP0 ;  /* 0x000000041d047287 */ /* 0x000fe4000c000000 */
[----:B------:R-:W-:-:S02]  /*2760*/  @UP3 USHF.R.U32.HI UR8, URZ, UR11, UR22 ;  /* 0x0000000bff083299 */ /* 0x000fc40008011616 */
[----:B------:R-:W-:Y:S02]  /*2770*/  UIMAD UR9, UR42, UR7, URZ ;  /* 0x000000072a0972a4 */ /* 0x000fe4000f8e02ff */
[----:B------:R-:W-:Y:S02]  /*2780*/  USEL UR7, UR37, UR13, !UP2 ;  /* 0x0000000d25077287 */ /* 0x000fe4000d000000 */
[----:B------:R-:W-:Y:S02]  /*2790*/  UIMAD UR12, UR42, UR8, URZ ;  /* 0x000000082a0c72a4 */ /* 0x000fe4000f8e02ff */
[----:B------:R-:W-:Y:S02]  /*27a0*/  UISETP.GE.AND UP0, UPT, UR4, UR9, UPT ;  /* 0x000000090400728c */ /* 0x000fe4000bf06270 */
[----:B------:R-:W-:Y:S02]  /*27b0*/  UIMAD.WIDE.U32 UR16, UR4, UR10, URZ ;  /* 0x0000000a041072a5 */ /* 0x000fe4000f8e00ff */
[----:B------:R-:W-:-:S02]  /*27c0*/  UISETP.GE.OR UP0, UPT, UR7, UR12, UP0 ;  /* 0x0000000c0700728c */ /* 0x000fc40008706670 */
[----:B------:R-:W-:Y:S02]  /*27d0*/  UIMAD.WIDE.U32 UR12, UR7, UR10, URZ ;  /* 0x0000000a070c72a5 */ /* 0x000fe4000f8e00ff */
[----:B------:R-:W-:Y:S01]  /*27e0*/  UIADD3 UR15, UPT, UPT, -UR4, URZ, URZ ;  /* 0x000000ff040f7290 */ /* 0x000fe2000fffe1ff */
[----:B------:R-:W-:Y:S01]  /*27f0*/  UMOV UR10, UR17 ;  /* 0x00000011000a7c82 */ /* 0x000fe20008000000 */
[----:B------:R-:W-:Y:S02]  /*2800*/  UIADD3 UR12, UPT, UPT, -UR7, URZ, URZ ;  /* 0x000000ff070c7290 */ /* 0x000fe4000fffe1ff */
        /* <DEDUP_REMOVED lines=15> */
.L_x_41:
[----:B------:R-:W2:Y:S02]  /*2900*/  LDCU UR4, c[0x0][0xb30] ;  /* 0x00016600ff0477ac */ /* 0x000ea40008000800 */
[----:B--2---:R-:W-:-:S09]  /*2910*/  UISETP.NE.AND UP0, UPT, UR4, 0x1, UPT ;  /* 0x000000010400788c */ /* 0x004fd2000bf05270 */
[----:B------:R-:W-:Y:S05]  /*2920*/  BRA.U UP0, `(.L_x_42) ;  /* 0x0000000100447547 */ /* 0x000fea000b800000 */
[----:B------:R-:W2:Y:S01]  /*2930*/  LDCU.128 UR12, c[0x0][0xb10] ;  /* 0x00016200ff0c77ac */ /* 0x000ea20008000c00 */
[----:B------:R-:W3:Y:S01]  /*2940*/  LDCU UR16, c[0x0][0xb0c] ;  /* 0x00016180ff1077ac */ /* 0x000ee20008000800 */
[----:B------:R-:W4:Y:S01]  /*2950*/  LDCU UR17, c[0x0][0xb20] ;  /* 0x00016400ff1177ac */ /* 0x000f220008000800 */
[----:B--2---:R-:W-:Y:S02]  /*2960*/  UIMAD.WIDE.U32 UR10, UR37, UR12, URZ ;  /* 0x0000000c250a72a5 */ /* 0x004fe4000f8e00ff */
[----:B------:R-:W-:Y:S02]  /*2970*/  UIMAD.WIDE.U32 UR8, UR29, UR15, URZ ;  /* 0x0000000f1d0872a5 */ /* 0x000fe4000f8e00ff */
[----:B---3--:R-:W-:Y:S02]  /*2980*/  UISETP.NE.AND UP2, UPT, UR16, 0x1, UPT ;  /* 0x000000011000788c */ /* 0x008fe4000bf45270 */
[----:B------:R-:W-:Y:S01]  /*2990*/  UISETP.NE.AND UP0, UPT, UR14, 0x1, UPT ;  /* 0x000000010e00788c */ /* 0x000fe2000bf05270 */
[----:B------:R-:W-:-:S02]  /*29a0*/  UMOV UR7, UR11 ;  /* 0x0000000b00077c82 */ /* 0x000fc40008000000 */
[----:B------:R-:W-:Y:S01]  /*29b0*/  UMOV UR4, UR9 ;  /* 0x0000000900047c82 */ /* 0x000fe20008000000 */
[----:B------:R-:W-:Y:S02]  /*29c0*/  USHF.R.U32.HI UR7, URZ, UR13, UR7 ;  /* 0x0000000dff077299 */ /* 0x000fe40008011607 */
[----:B----4-:R-:W-:Y:S02]  /*29d0*/  USHF.R.U32.HI UR4, URZ, UR17, UR4 ;  /* 0x00000011ff047299 */ /* 0x010fe40008011604 */
[----:B------:R-:W-:Y:S02]  /*29e0*/  USEL UR7, UR37, UR7, !UP2 ;  /* 0x0000000725077287 */ /* 0x000fe4000d000000 */
[----:B------:R-:W-:-:S04]  /*29f0*/  USEL UR4, UR29, UR4, !UP0 ;  /* 0x000000041d047287 */ /* 0x000fc8000c000000 */
[----:B------:R-:W-:Y:S02]  /*2a00*/  UIADD3 UR8, UPT, UPT, UR7, -UR4, URZ ;  /* 0x8000000407087290 */ /* 0x000fe4000fffe0ff */
[----:B------:R-:W-:Y:S02]  /*2a10*/  UIADD3 UR4, UPT, UPT, -UR7, UR4, URZ ;  /* 0x0000000407047290 */ /* 0x000fe4000fffe1ff */
[----:B------:R-:W-:Y:S02]  /*2a20*/  UIMAD UR29, UR8, UR14, UR29 ;  /* 0x0000000e081d72a4 */ /* 0x000fe4000f8e021d */
[----:B------:R-:W-:-:S12]  /*2a30*/  UIMAD UR37, UR4, UR16, UR37 ;  /* 0x00000010042572a4 */ /* 0x000fd8000f8e0225 */
.L_x_42:
[----:B------:R-:W-:Y:S01]  /*2a40*/  VIADD R11, R11, 0x1 ;  /* 0x000000010b0b7836 */ /* 0x000fe20000000000 */
[----:B------:R-:W-:Y:S01]  /*2a50*/  PLOP3.LUT P1, PT, PT, PT, PT, 0x80, 0x8 ;  /* 0x000000000008781c */ /* 0x000fe20003f2f070 */
[----:B------:R-:W-:Y:S02]  /*2a60*/  UIADD3 UR45, UPT, UPT, UR37, UR57, URZ ;  /* 0x00000039252d7290 */ /* 0x000fe4000fffe0ff */
[----:B------:R-:W-:Y:S01]  /*2a70*/  UIADD3 UR46, UPT, UPT, UR29, UR60, URZ ;  /* 0x0000003c1d2e7290 */ /* 0x000fe2000fffe0ff */
[----:B------:R-:W-:-:S04]  /*2a80*/  ISETP.NE.AND P0, PT, R11, 0x2, PT ;  /* 0x000000020b00780c */ /* 0x000fc80003f05270 */
[----:B-1----:R-:W-:Y:S02]  /*2a90*/  SEL R0, RZ, 0x1, P0 ;  /* 0x00000001ff007807 */ /* 0x002fe40000000000 */
[----:B------:R-:W-:Y:S02]  /*2aa0*/  SEL R11, R11, RZ, P0 ;  /* 0x000000ff0b0b7207 */ /* 0x000fe40000000000 */
[----:B------:R-:W-:Y:S01]  /*2ab0*/  LOP3.LUT R10, R10, R0, RZ, 0x3c, !PT ;  /* 0x000000000a0a7212 */ /* 0x000fe200078e3cff */
[----:B------:R-:W-:Y:S06]  /*2ac0*/  BRA.U UP1, `(.L_x_43) ;  /* 0xfffffff1012c7547 */ /* 0x000fec000b83ffff */
[----:B------:R-:W-:Y:S01]  /*2ad0*/  UIADD3 UR7, UPT, UPT, UR6, 0x90, URZ ;  /* 0x0000009006077890 */ /* 0x000fe2000fffe0ff */
[----:B------:R-:W-:-:S03]  /*2ae0*/  SHF.L.U32 R2, R12, 0x1f, RZ ;  /* 0x0000001f0c027819 */ /* 0x000fc600000006ff */
[----:B------:R-:W-:-:S09]  /*2af0*/  ULEA UR4, UR5, UR7, 0x3 ;  /* 0x0000000705047291 */ /* 0x000fd2000f8e18ff */
[----:B------:R-:W1:Y:S02]  /*2b00*/  SYNCS.PHASECHK.TRANS64.TRYWAIT P0, [UR4], R2 ;  /* 0x00000002ff0075a7 */ /* 0x000e640008001104 */
[----:B-1----:R-:W-:Y:S05]  /*2b10*/  @!P0 BRA `(.L_x_44) ;  /* 0x0000004c00bc8947 */ /* 0x002fea0003800000 */
.L_x_133:
[----:B------:R-:W-:-:S04]  /*2b20*/  UIADD3 UR4, UPT, UPT, UR5, 0x1, URZ ;  /* 0x0000000105047890 */ /* 0x000fc8000fffe0ff */
[----:B------:R-:W-:-:S04]  /*2b30*/  UISETP.NE.AND UP0, UPT, UR4, 0x12, UPT ;  /* 0x000000120400788c */ /* 0x000fc8000bf05270 */
[----:B------:R-:W-:Y:S02]  /*2b40*/  USEL UR6, URZ, 0x1, UP0 ;  /* 0x00000001ff067887 */ /* 0x000fe40008000000 */
[----:B------:R-:W-:-:S04]  /*2b50*/  USEL UR4, UR4, URZ, UP0 ;  /* 0x000000ff04047287 */ /* 0x000fc80008000000 */
[----:B------:R-:W-:Y:S01]  /*2b60*/  ULEA UR5, UR4, UR7, 0x3 ;  /* 0x0000000704057291 */ /* 0x000fe2000f8e18ff */
[----:B-1----:R-:W-:-:S04]  /*2b70*/  LOP3.LUT R2, R12, UR6, RZ, 0x3c, !PT ;  /* 0x000000060c027c12 */ /* 0x002fc8000f8e3cff */
[----:B------:R-:W-:-:S04]  /*2b80*/  SHF.L.U32 R3, R2, 0x1f, RZ ;  /* 0x0000001f02037819 */ /* 0x000fc800000006ff */
[----:B------:R-:W1:Y:S02]  /*2b90*/  SYNCS.PHASECHK.TRANS64.TRYWAIT P0, [UR5], R3 ;  /* 0x00000003ff0075a7 */ /* 0x000e640008001105 */
[----:B-1----:R-:W-:Y:S05]  /*2ba0*/  @!P0 BRA `(.L_x_45) ;  /* 0x0000004c00b08947 */ /* 0x002fea0003800000 */
.L_x_135:
[----:B------:R-:W-:-:S04]  /*2bb0*/  UIADD3 UR4, UPT, UPT, UR4, 0x1, URZ ;  /* 0x0000000104047890 */ /* 0x000fc8000fffe0ff */
[----:B------:R-:W-:-:S04]  /*2bc0*/  UISETP.NE.AND UP0, UPT, UR4, 0x12, UPT ;  /* 0x000000120400788c */ /* 0x000fc8000bf05270 */
[----:B------:R-:W-:Y:S02]  /*2bd0*/  USEL UR6, URZ, 0x1, UP0 ;  /* 0x00000001ff067887 */ /* 0x000fe40008000000 */
[----:B------:R-:W-:-:S04]  /*2be0*/  USEL UR4, UR4, URZ, UP0 ;  /* 0x000000ff04047287 */ /* 0x000fc80008000000 */
[----:B------:R-:W-:Y:S01]  /*2bf0*/  ULEA UR5, UR4, UR7, 0x3 ;  /* 0x0000000704057291 */ /* 0x000fe2000f8e18ff */
[----:B------:R-:W-:-:S04]  /*2c00*/  LOP3.LUT R2, R2, UR6, RZ, 0x3c, !PT ;  /* 0x0000000602027c12 */ /* 0x000fc8000f8e3cff */
[----:B-1----:R-:W-:-:S04]  /*2c10*/  SHF.L.U32 R3, R2, 0x1f, RZ ;  /* 0x0000001f02037819 */ /* 0x002fc800000006ff */
[----:B------:R-:W1:Y:S02]  /*2c20*/  SYNCS.PHASECHK.TRANS64.TRYWAIT P0, [UR5], R3 ;  /* 0x00000003ff0075a7 */ /* 0x000e640008001105 */
[----:B-1----:R-:W-:Y:S05]  /*2c30*/  @!P0 BRA `(.L_x_46) ;  /* 0x0000004c00a48947 */ /* 0x002fea0003800000 */
.L_x_137:
        /* <DEDUP_REMOVED lines=9> */
.L_x_139:
        /* <DEDUP_REMOVED lines=9> */
.L_x_141:
        /* <DEDUP_REMOVED lines=9> */
.L_x_143:
        /* <DEDUP_REMOVED lines=9> */
.L_x_145:
        /* <DEDUP_REMOVED lines=9> */
.L_x_147:
        /* <DEDUP_REMOVED lines=9> */
.L_x_149:
        /* <DEDUP_REMOVED lines=9> */
.L_x_151:
        /* <DEDUP_REMOVED lines=9> */
.L_x_153:
        /* <DEDUP_REMOVED lines=9> */
.L_x_155:
        /* <DEDUP_REMOVED lines=9> */
.L_x_157:
        /* <DEDUP_REMOVED lines=9> */
.L_x_159:
        /* <DEDUP_REMOVED lines=9> */
.L_x_161:
        /* <DEDUP_REMOVED lines=9> */
.L_x_163:
        /* <DEDUP_REMOVED lines=9> */
.L_x_165:
[----:B------:R-:W-:-:S04]  /*3420*/  UIADD3 UR4, UPT, UPT, UR4, 0x1, URZ ;  /* 0x0000000104047890 */ /* 0x000fc8000fffe0ff */
[----:B------:R-:W-:-:S04]  /*3430*/  UISETP.NE.AND UP0, UPT, UR4, 0x12, UPT ;  /* 0x000000120400788c */ /* 0x000fc8000bf05270 */
[----:B------:R-:W-:Y:S02]  /*3440*/  USEL UR5, URZ, 0x1, UP0 ;  /* 0x00000001ff057887 */ /* 0x000fe40008000000 */
[----:B------:R-:W-:-:S04]  /*3450*/  USEL UR4, UR4, URZ, UP0 ;  /* 0x000000ff04047287 */ /* 0x000fc80008000000 */
[----:B------:R-:W-:Y:S01]  /*3460*/  ULEA UR4, UR4, UR7, 0x3 ;  /* 0x0000000704047291 */ /* 0x000fe2000f8e18ff */
[----:B------:R-:W-:-:S04]  /*3470*/  LOP3.LUT R2, R2, UR5, RZ, 0x3c, !PT ;  /* 0x0000000502027c12 */ /* 0x000fc8000f8e3cff */
[----:B------:R-:W-:Y:S01]  /*3480*/  SHF.L.U32 R2, R2, 0x1f, RZ ;  /* 0x0000001f02027819 */ /* 0x000fe200000006ff */
[----:B-1----:R-:W-:-:S07]  /*3490*/  IMAD.U32 R0, RZ, RZ, UR4 ;  /* 0x00000004ff007e24 */ /* 0x002fce000f8e00ff */
.L_x_61:
[----:B-1----:R1:W2:Y:S02]  /*34a0*/  SYNCS.PHASECHK.TRANS64.TRYWAIT P0, [R0+URZ], R2 ;  /* 0x00000002000075a7 */ /* 0x0022a400080011ff */
[----:B--2---:R-:W-:Y:S05]  /*34b0*/  @!P0 NANOSLEEP.SYNCS 0x989680 ;  /* 0x009896800000895d */ /* 0x004fea0003900000 */
[----:B------:R-:W2:Y:S02]  /*34c0*/  @!P0 SYNCS.PHASECHK.TRANS64 P0, [R0+URZ], R2 ;  /* 0x00000002000085a7 */ /* 0x000ea400080010ff */
[----:B--2---:R-:W-:Y:S05]  /*34d0*/  @P0 EXIT ;  /* 0x000000000000094d */ /* 0x004fea0003800000 */
[----:B------:R-:W-:Y:S05]  /*34e0*/  BRA `(.L_x_61) ;  /* 0xfffffffc00ec7947 */ /* 0x000fea000383ffff */
.L_x_23:
[----:B------:R-:W-:-:S04]  /*34f0*/  UISETP.NE.AND UP0, UPT, UR55, URZ, UPT ;  /* 0x000000ff3700728c */ /* 0x000fc8000bf05270 */
[----:B------:R-:W-:-:S09]  /*3500*/  UISETP.NE.OR UP0, UPT, UR20, 0x1, UP0 ;  /* 0x000000011400788c */ /* 0x000fd20008705670 */
[----:B------:R-:W-:Y:S05]  /*3510*/  BRA.U UP0, `(.L_x_62) ;  /* 0x0000000500487547 */ /* 0x000fea000b800000 */
[----:B------:R-:W-:Y:S01]  /*3520*/  ISETP.GE.U32.AND P2, PT, R0, 0x8, PT ;  /* 0x000000080000780c */ /* 0x000fe20003f46070 */
[----:B------:R-:W-:Y:S01]  /*3530*/  IMAD.MOV.U32 R12, RZ, RZ, 0x1 ;  /* 0x00000001ff0c7424 */ /* 0x000fe200078e00ff */
[----:B------:R-:W-:Y:S02]  /*3540*/  CS2R R10, SRZ ;  /* 0x00000000000a7805 */ /* 0x000fe4000001ff00 */
[----:B------:R-:W-:Y:S01]  /*3550*/  CS2R R8, SRZ ;  /* 0x0000000000087805 */ /* 0x000fe2000001ff00 */
[----:B------:R-:W-:Y:S01]  /*3560*/  UMOV UR6, 0x400 ;  /* 0x0000040000067882 */ /* 0x000fe20000000000 */
[----:B------:R-:W-:Y:S01]  /*3570*/  UMOV UR5, URZ ;  /* 0x000000ff00057c82 */ /* 0x000fe20008000000 */
[----:B------:R-:W-:-:S12]  /*3580*/  ULEA UR6, UR55, UR6, 0x18 ;  /* 0x0000000637067291 */ /* 0x000fd8000f8ec0ff */
.L_x_66:
[----:B------:R-:W-:Y:S02]  /*3590*/  LEA R2, R8, UR6, 0x3 ;  /* 0x0000000608027c11 */ /* 0x000fe4000f8e18ff */
[----:B------:R-:W-:-:S03]  /*35a0*/  SHF.L.U32 R4, R9, 0x1f, RZ ;  /* 0x0000001f09047819 */ /* 0x000fc600000006ff */
[----:B------:R-:W-:Y:S01]  /*35b0*/  VIADD R5, R2, 0x1b0 ;  /* 0x000001b002057836 */ /* 0x000fe20000000000 */
[----:B------:R-:W2:Y:S02]  /*35c0*/  SYNCS.PHASECHK.TRANS64.TRYWAIT P0, [R2+URZ+0x1a0], R4 ;  /* 0x0001a004020075a7 */ /* 0x000ea400080011ff */
[----:B--2---:R-:W-:Y:S05]  /*35d0*/  @!P0 BRA `(.L_x_63) ;  /* 0x0000004800a48947 */ /* 0x004fea0003800000 */
.L_x_166:
[----:B------:R-:W-:Y:S01]  /*35e0*/  ULEA UR4, UR5, UR6, 0x3 ;  /* 0x0000000605047291 */ /* 0x000fe2000f8e18ff */
[----:B--2---:R-:W-:Y:S01]  /*35f0*/  PRMT R2, RZ, 0x654, R5 ;  /* 0x00000654ff027816 */ /* 0x004fe20000000005 */
[----:B------:R-:W-:Y:S01]  /*3600*/  @!P2 IMAD.MOV.U32 R4, RZ, RZ, 0x10 ;  /* 0x00000010ff04a424 */ /* 0x000fe200078e00ff */
[----:B------:R-:W-:Y:S01]  /*3610*/  SHF.L.U32 R5, R12, 0x1f, RZ ;  /* 0x0000001f0c057819 */ /* 0x000fe200000006ff */
[----:B------:R-:W-:Y:S01]  /*3620*/  UIADD3 UR7, UPT, UPT, UR4, 0x140, URZ ;  /* 0x0000014004077890 */ /* 0x000fe2000fffe0ff */
[----:B------:R2:W-:Y:S05]  /*3630*/  SYNCS.ARRIVE.TRANS64.RED.A1T0 RZ, [R2+URZ], RZ ;  /* 0x000000ff02ff79a7 */ /* 0x0005ea00081004ff */
[----:B------:R-:W-:Y:S01]  /*3640*/  IMAD.U32 R6, RZ, RZ, UR7 ;  /* 0x00000007ff067e24 */ /* 0x000fe2000f8e00ff */
[----:B------:R-:W3:Y:S04]  /*3650*/  SYNCS.PHASECHK.TRANS64.TRYWAIT P0, [UR4+0x150], R5 ;  /* 0x00015005ff0075a7 */ /* 0x000ee80008001104 */
[----:B------:R-:W-:Y:S01]  /*3660*/  PRMT R6, R0, 0x654, R6 ;  /* 0x0000065400067816 */ /* 0x000fe20000000006 */
[----:B--23--:R-:W-:Y:S06]  /*3670*/  @!P0 BRA `(.L_x_64) ;  /* 0x0000004800908947 */ /* 0x00cfec0003800000 */
.L_x_168:
[----:B------:R-:W-:Y:S01]  /*3680*/  ULEA UR8, UR5, UR6, 0x4 ;  /* 0x0000000605087291 */ /* 0x000fe2000f8e20ff */
[----:B------:R-:W-:Y:S01]  /*3690*/  SEL R3, R6, R3, !P2 ;  /* 0x0000000306037207 */ /* 0x000fe20005000000 */
[----:B------:R-:W-:Y:S01]  /*36a0*/  UIADD3 UR9, UPT, UPT, UR4, 0x140, URZ ;  /* 0x0000014004097890 */ /* 0x000fe2000fffe0ff */
[----:B--2---:R-:W-:Y:S01]  /*36b0*/  LEA R2, R11, UR6, 0x3 ;  /* 0x000000060b027c11 */ /* 0x004fe2000f8e18ff */
[----:B------:R-:W-:Y:S01]  /*36c0*/  UIADD3 UR8, UPT, UPT, UR8, 0x1d0, URZ ;  /* 0x000001d008087890 */ /* 0x000fe2000fffe0ff */
[----:B------:R2:W-:Y:S01]  /*36d0*/  @!P2 SYNCS.ARRIVE.TRANS64.RED RZ, [R3+URZ], R4 ;  /* 0x0000000403ffa9a7 */ /* 0x0005e200080004ff */
[----:B------:R-:W-:Y:S01]  /*36e0*/  UIADD3 UR4, UPT, UPT, UR5, 0x1, URZ ;  /* 0x0000000105047890 */ /* 0x000fe2000fffe0ff */
[----:B------:R-:W-:-:S03]  /*36f0*/  VIADD R8, R8, 0x1 ;  /* 0x0000000108087836 */ /* 0x000fc60000000000 */
[----:B------:R-:W-:Y:S02]  /*3700*/  UISETP.NE.AND UP0, UPT, UR4, 0x2, UPT ;  /* 0x000000020400788c */ /* 0x000fe4000bf05270 */
[----:B------:R-:W-:Y:S01]  /*3710*/  ISETP.NE.AND P0, PT, R8, 0x2, PT ;  /* 0x000000020800780c */ /* 0x000fe20003f05270 */
[----:B------:R-:W-:Y:S06]  /*3720*/  UGETNEXTWORKID.BROADCAST [UR8], [UR9] ;  /* 0x00000000080073ca */ /* 0x000fec0008000100 */
[----:B------:R-:W-:Y:S02]  /*3730*/  USEL UR7, URZ, 0x1, UP0 ;  /* 0x00000001ff077887 */ /* 0x000fe40008000000 */
[----:B------:R-:W-:-:S04]  /*3740*/  USEL UR5, UR4, URZ, UP0 ;  /* 0x000000ff04057287 */ /* 0x000fc80008000000 */
[----:B------:R-:W-:Y:S02]  /*3750*/  LOP3.LUT R12, R12, UR7, RZ, 0x3c, !PT ;  /* 0x000000070c0c7c12 */ /* 0x000fe4000f8e3cff */
[----:B--2---:R-:W-:-:S04]  /*3760*/  SHF.L.U32 R4, R10, 0x1f, RZ ;  /* 0x0000001f0a047819 */ /* 0x004fc800000006ff */
[----:B------:R-:W2:Y:S02]  /*3770*/  SYNCS.PHASECHK.TRANS64.TRYWAIT P1, [R2+URZ+0x140], R4 ;  /* 0x00014004020075a7 */ /* 0x000ea400080211ff */
[----:B--2---:R-:W-:Y:S05]  /*3780*/  @!P1 BRA `(.L_x_65) ;  /* 0x0000004800649947 */ /* 0x004fea0003800000 */
.L_x_169:
[C---:B--2---:R-:W-:Y:S01]  /*3790*/  LEA R4, R11.reuse, UR6, 0x4 ;  /* 0x000000060b047c11 */ /* 0x044fe2000f8e20ff */
[----:B------:R-:W-:Y:S01]  /*37a0*/  VIADD R2, R2, 0x150 ;  /* 0x0000015002027836 */ /* 0x000fe20000000000 */
[----:B------:R-:W-:Y:S01]  /*37b0*/  SEL R8, R8, RZ, P0 ;  /* 0x000000ff08087207 */ /* 0x000fe20000000000 */
[----:B------:R-:W-:-:S03]  /*37c0*/  VIADD R11, R11, 0x1 ;  /* 0x000000010b0b7836 */ /* 0x000fc60000000000 */
[----:B------:R-:W2:Y:S01]  /*37d0*/  LDS.128 R4, [R4+0x1d0] ;  /* 0x0001d00004047984 */ /* 0x000ea20000000c00 */
[----:B------:R-:W-:Y:S02]  /*37e0*/  PRMT R2, RZ, 0x654, R2 ;  /* 0x00000654ff027816 */ /* 0x000fe40000000002 */
[C---:B------:R-:W-:Y:S01]  /*37f0*/  ISETP.NE.AND P1, PT, R11.reuse, 0x2, PT ;  /* 0x000000020b00780c */ /* 0x040fe20003f25270 */
[----:B------:R-:W-:Y:S01]  /*3800*/  @!PT LDS RZ, [RZ] ;  /* 0x00000000fffff984 */ /* 0x000fe20000000800 */
[----:B------:R-:W-:Y:S01]  /*3810*/  @!PT LDS RZ, [RZ] ;  /* 0x00000000fffff984 */ /* 0x000fe20000000800 */
[----:B------:R-:W-:Y:S01]  /*3820*/  @!PT LDS RZ, [RZ] ;  /* 0x00000000fffff984 */ /* 0x000fe20000000800 */
[----:B------:R-:W-:Y:S01]  /*3830*/  @!PT LDS RZ, [RZ] ;  /* 0x00000000fffff984 */ /* 0x000fe20000000800 */
[----:B------:R3:W-:Y:S06]  /*3840*/  MEMBAR.ALL.CTA ;  /* 0x0000000000007992 */ /* 0x0007ec0000008000 */
[----:B---3--:R-:W3:Y:S01]  /*3850*/  FENCE.VIEW.ASYNC.S ;  /* 0x00000000000073c6 */ /* 0x008ee20000000000 */
[----:B------:R-:W-:Y:S01]  /*3860*/  SEL R11, R11, RZ, P1 ;  /* 0x000000ff0b0b7207 */ /* 0x000fe20000800000 */
[----:B---3--:R3:W-:Y:S01]  /*3870*/  SYNCS.ARRIVE.TRANS64.RED.A1T0 RZ, [R2+URZ], RZ ;  /* 0x000000ff02ff79a7 */ /* 0x0087e200081004ff */
[----:B--2---:R-:W-:-:S02]  /*3880*/  LOP3.LUT P3, RZ, R6, 0x1, RZ, 0xc0, !PT ;  /* 0x0000000106ff7812 */ /* 0x004fc4000786c0ff */
[----:B------:R-:W-:-:S04]  /*3890*/  SEL R4, RZ, 0x1, P1 ;  /* 0x00000001ff047807 */ /* 0x000fc80000800000 */
[----:B------:R-:W-:Y:S02]  /*38a0*/  LOP3.LUT R10, R10, R4, RZ, 0x3c, !PT ;  /* 0x000000040a0a7212 */ /* 0x000fe400078e3cff */
[----:B---3--:R-:W-:-:S04]  /*38b0*/  SEL R2, RZ, 0x1, P0 ;  /* 0x00000001ff027807 */ /* 0x008fc80000000000 */
[----:B------:R-:W-:Y:S01]  /*38c0*/  LOP3.LUT R9, R9, R2, RZ, 0x3c, !PT ;  /* 0x0000000209097212 */ /* 0x000fe200078e3cff */
[----:B------:R-:W-:Y:S06]  /*38d0*/  @P3 BRA `(.L_x_66) ;  /* 0xfffffffc002c3947 */ /* 0x000fec000383ffff */
[----:B------:R-:W-:Y:S01]  /*38e0*/  ULEA UR4, UR5, UR6, 0x3 ;  /* 0x0000000605047291 */ /* 0x000fe2000f8e18ff */
[----:B------:R-:W-:-:S08]  /*38f0*/  SHF.L.U32 R2, R12, 0x1f, RZ ;  /* 0x0000001f0c027819 */ /* 0x000fd000000006ff */
[----:B------:R-:W2:Y:S02]  /*3900*/  SYNCS.PHASECHK.TRANS64 P0, [UR4+0x150], R2 ;  /* 0x00015002ff0075a7 */ /* 0x000ea40008001004 */
[----:B--2---:R-:W-:Y:S05]  /*3910*/  @P0 BRA `(.L_x_67) ;  /* 0x0000000000080947 */ /* 0x004fea0003800000 */
[----:B------:R-:W2:Y:S02]  /*3920*/  SYNCS.PHASECHK.TRANS64.TRYWAIT P0, [UR4+0x150], R2 ;  /* 0x00015002ff0075a7 */ /* 0x000ea40008001104 */
[----:B--2---:R-:W-:Y:S05]  /*3930*/  @!P0 BRA `(.L_x_68) ;  /* 0x00000048000c8947 */ /* 0x004fea0003800000 */
.L_x_67:
[----:B------:R-:W-:-:S04]  /*3940*/  UIADD3 UR7, UPT, UPT, UR5, 0x1, URZ ;  /* 0x0000000105077890 */ /* 0x000fc8000fffe0ff */
[----:B------:R-:W-:-:S04]  /*3950*/  UISETP.NE.AND UP0, UPT, UR7, 0x2, UPT ;  /* 0x000000020700788c */ /* 0x000fc8000bf05270 */
[----:B------:R-:W-:Y:S02]  /*3960*/  USEL UR8, URZ, 0x1, UP0 ;  /* 0x00000001ff087887 */ /* 0x000fe40008000000 */
[----:B------:R-:W-:-:S04]  /*3970*/  USEL UR7, UR7, URZ, UP0 ;  /* 0x000000ff07077287 */ /* 0x000fc80008000000 */
[----:B------:R-:W-:Y:S01]  /*3980*/  ULEA UR7, UR7, UR6, 0x3 ;  /* 0x0000000607077291 */ /* 0x000fe2000f8e18ff */
[----:B--2---:R-:W-:-:S04]  /*3990*/  LOP3.LUT R2, R12, UR8, RZ, 0x3c, !PT ;  /* 0x000000080c027c12 */ /* 0x004fc8000f8e3cff */
[----:B------:R-:W-:-:S04]  /*39a0*/  SHF.L.U32 R0, R2, 0x1f, RZ ;  /* 0x0000001f02007819 */ /* 0x000fc800000006ff */
[----:B------:R-:W2:Y:S02]  /*39b0*/  SYNCS.PHASECHK.TRANS64 P0, [UR7+0x150], R0 ;  /* 0x00015000ff0075a7 */ /* 0x000ea40008001007 */
[----:B-12---:R-:W-:Y:S05]  /*39c0*/  @P0 EXIT ;  /* 0x000000000000094d */ /* 0x006fea0003800000 */
[----:B------:R-:W-:Y:S02]  /*39d0*/  SHF.L.U32 R2, R2, 0x1f, RZ ;  /* 0x0000001f02027819 */ /* 0x000fe400000006ff */
[----:B------:R-:W-:-:S07]  /*39e0*/  MOV R0, UR7 ;  /* 0x0000000700007c02 */ /* 0x000fce0008000f00 */
.L_x_69:
[----:B-1----:R1:W2:Y:S02]  /*39f0*/  SYNCS.PHASECHK.TRANS64.TRYWAIT P0, [R0+URZ+0x150], R2 ;  /* 0x00015002000075a7 */ /* 0x0022a400080011ff */
[----:B--2---:R-:W-:Y:S05]  /*3a00*/  @!P0 NANOSLEEP.SYNCS 0x989680 ;  /* 0x009896800000895d */ /* 0x004fea0003900000 */
[----:B------:R-:W2:Y:S02]  /*3a10*/  @!P0 SYNCS.PHASECHK.TRANS64 P0, [R0+URZ+0x150], R2 ;  /* 0x00015002000085a7 */ /* 0x000ea400080010ff */
[----:B--2---:R-:W-:Y:S05]  /*3a20*/  @P0 EXIT ;  /* 0x000000000000094d */ /* 0x004fea0003800000 */
[----:B------:R-:W-:Y:S05]  /*3a30*/  BRA `(.L_x_69) ;  /* 0xfffffffc00ec7947 */ /* 0x000fea000383ffff */
.L_x_62:
[----:B------:R-:W-:Y:S05]  /*3a40*/  BRA.U UP5, `(.L_x_70) ;  /* 0x0000001105d87547 */ /* 0x000fea000b800000 */
[----:B------:R-:W-:Y:S01]  /*3a50*/  UMOV UR4, 0x40 ;  /* 0x0000004000047882 */ /* 0x000fe20000000000 */
[----:B------:R-:W-:Y:S01]  /*3a60*/  NOP ;  /* 0x0000000000007918 */ /* 0x000fe20000000000 */
[----:B------:R-:W-:Y:S01]  /*3a70*/  ULEA UR5, UR55, UR4, 0x18 ;  /* 0x0000000437057291 */ /* 0x000fe2000f8ec0ff */
[----:B------:R-:W-:Y:S02]  /*3a80*/  UMOV UR6, 0x400 ;  /* 0x0000040000067882 */ /* 0x000fe40000000000 */
[----:B------:R-:W-:-:S06]  /*3a90*/  ULEA UR6, UR55, UR6, 0x18 ;  /* 0x0000000637067291 */ /* 0x000fcc000f8ec0ff */
[----:B------:R-:W2:Y:S02]  /*3aa0*/  LDS.U8 R0, [UR5+0x1c] ;  /* 0x00001c05ff007984 */ /* 0x000ea40008000000 */
[----:B--2---:R-:W-:-:S13]  /*3ab0*/  ISETP.NE.AND P0, PT, R0, RZ, PT ;  /* 0x000000ff0000720c */ /* 0x004fda0003f05270 */
[----:B------:R-:W-:Y:S05]  /*3ac0*/  @P0 BRA `(.L_x_71) ;  /* 0x0000000400080947 */ /* 0x000fea0003800000 */
[----:B------:R-:W-:Y:S02]  /*3ad0*/  UISETP.NE.U32.AND UP1, UPT, UR47, 0x1, UPT ;  /* 0x000000012f00788c */ /* 0x000fe4000bf25070 */
[----:B------:R-:W-:-:S07]  /*3ae0*/  UIADD3 UR7, UPT, UPT, UR5, 0x8, URZ ;  /* 0x0000000805077890 */ /* 0x000fce000fffe0ff */
[----:B------:R-:W-:Y:S05]  /*3af0*/  BRA.U !UP1, `(.L_x_72) ;  /* 0x00000001099c7547 */ /* 0x000fea000b800000 */
[----:B------:R-:W-:Y:S01]  /*3b00*/  ELECT P0, URZ, PT ;  /* 0x0000000000ff782f */ /* 0x000fe20003800000 */
[----:B------:R-:W-:-:S12]  /*3b10*/  BSSY B0, `(.L_x_72) ;  /* 0x0000025000007945 */ /* 0x000fd80003800000 */
[----:B------:R-:W-:Y:S05]  /*3b20*/  @!P0 BRA `(.L_x_73) ;  /* 0x00000000008c8947 */ /* 0x000fea0003800000 */
[----:B------:R-:W-:-:S05]  /*3b30*/  UMOV UR4, 0x10 ;  /* 0x0000001000047882 */ /* 0x000fca0000000000 */
[----:B------:R-:W-:Y:S04]  /*3b40*/  DEPBAR.LE SB2, 0x36 ;  /* 0x0000ad800000791a */ /* 0x000fe80000000000 */
[----:B------:R-:W2:Y:S02]  /*3b50*/  UTCATOMSWS.2CTA.FIND_AND_SET.ALIGN UP0, UR4, UR4 ;  /* 0x00000004000475e3 */ /* 0x000ea40008200800 */
[----:B--2---:R-:W-:Y:S01]  /*3b60*/  MOV R10, UR4 ;  /* 0x00000004000a7c02 */ /* 0x004fe20008000f00 */
[----:B------:R-:W-:Y:S06]  /*3b70*/  BRA.U UP0, `(.L_x_74) ;  /* 0x0000000100187547 */ /* 0x000fec000b800000 */
.L_x_75:
[----:B------:R-:W-:Y:S05]  /*3b80*/  NANOSLEEP 0x64 ;  /* 0x000000640000795d */ /* 0x000fea0003800000 */
[----:B------:R-:W-:-:S05]  /*3b90*/  UMOV UR4, 0x10 ;  /* 0x0000001000047882 */ /* 0x000fca0000000000 */
[----:B------:R-:W-:Y:S04]  /*3ba0*/  DEPBAR.LE SB2, 0x36 ;  /* 0x0000ad800000791a */ /* 0x000fe80000000000 */
[----:B------:R-:W2:Y:S02]  /*3bb0*/  UTCATOMSWS.2CTA.FIND_AND_SET.ALIGN UP0, UR4, UR4 ;  /* 0x00000004000475e3 */ /* 0x000ea40008200800 */
[----:B--2---:R-:W-:Y:S01]  /*3bc0*/  MOV R10, UR4 ;  /* 0x00000004000a7c02 */ /* 0x004fe20008000f00 */
[----:B------:R-:W-:Y:S05]  /*3bd0*/  BRA.U !UP0, `(.L_x_75) ;  /* 0xfffffffd08e87547 */ /* 0x000fea000b83ffff */
.L_x_74:
[----:B------:R-:W2:Y:S01]  /*3be0*/  LDS R6, [UR5+0x10] ;  /* 0x00001005ff067984 */ /* 0x000ea20008000800 */
[----:B------:R-:W-:Y:S01]  /*3bf0*/  IMAD.U32 R0, RZ, RZ, UR6 ;  /* 0x00000006ff007e24 */ /* 0x000fe2000f8e00ff */
[----:B------:R-:W-:-:S03]  /*3c00*/  MOV R4, UR48 ;  /* 0x0000003000047c02 */ /* 0x000fc60008000f00 */
[----:B------:R-:W-:Y:S01]  /*3c10*/  VIADD R0, R0, 0x1f0 ;  /* 0x000001f000007836 */ /* 0x000fe20000000000 */
[----:B--2---:R-:W-:-:S04]  /*3c20*/  SHF.L.U32 R6, R6, 0x1f, RZ ;  /* 0x0000001f06067819 */ /* 0x004fc800000006ff */
[----:B------:R-:W2:Y:S02]  /*3c30*/  SYNCS.PHASECHK.TRANS64.TRYWAIT P0, [UR5+0x8], R6 ;  /* 0x00000806ff0075a7 */ /* 0x000ea40008001105 */
[----:B--2---:R-:W-:Y:S05]  /*3c40*/  @P0 BRA `(.L_x_76) ;  /* 0x0000000000080947 */ /* 0x004fea0003800000 */
[----:B------:R-:W2:Y:S02]  /*3c50*/  SYNCS.PHASECHK.TRANS64.TRYWAIT P0, [UR5+0x8], R6 ;  /* 0x00000806ff0075a7 */ /* 0x000ea40008001105 */
[----:B--2---:R-:W-:Y:S05]  /*3c60*/  @!P0 BRA `(.L_x_77) ;  /* 0x0000004400588947 */ /* 0x004fea0003800000 */
.L_x_76:
[----:B------:R-:W-:Y:S01]  /*3c70*/  PRMT R4, R4, 0x654, R0 ;  /* 0x0000065404047816 */ /* 0x000fe20000000000 */
[----:B------:R-:W-:Y:S01]  /*3c80*/  HFMA2 R0, -RZ, RZ, 0, 5.9604644775390625e-08 ;  /* 0x00000001ff007431 */ /* 0x000fe200000001ff */
[----:B------:R-:W-:Y:S01]  /*3c90*/  UPRMT UR4, UR48, 0x654, UR7 ;  /* 0x0000065430047896 */ /* 0x000fe20008000007 */
[----:B------:R-:W-:Y:S02]  /*3ca0*/  IMAD.MOV.U32 R8, RZ, RZ, 0xffff ;  /* 0x0000ffffff087424 */ /* 0x000fe400078e00ff */
[----:B--2---:R-:W-:Y:S02]  /*3cb0*/  IMAD.MOV.U32 R6, RZ, RZ, 0x4 ;  /* 0x00000004ff067424 */ /* 0x004fe400078e00ff */
[----:B------:R-:W-:Y:S01]  /*3cc0*/  IMAD.SHL.U32 R9, R10, 0x20, RZ ;  /* 0x000000200a097824 */ /* 0x000fe200078e00ff */
[----:B------:R-:W-:Y:S02]  /*3cd0*/  MOV R5, UR4 ;  /* 0x0000000400057c02 */ /* 0x000fe40008000f00 */
[-C--:B------:R-:W-:Y:S01]  /*3ce0*/  SHF.L.U32 R8, R8, R10.reuse, RZ ;  /* 0x0000000a08087219 */ /* 0x080fe200000006ff */
[----:B------:R2:W-:Y:S01]  /*3cf0*/  SYNCS.ARRIVE.TRANS64.RED RZ, [UR4], R6 ;  /* 0x00000006ffff79a7 */ /* 0x0005e20008000404 */
[----:B------:R-:W-:Y:S01]  /*3d00*/  SHF.L.U32 R7, R0, R10, RZ ;  /* 0x0000000a00077219 */ /* 0x000fe200000006ff */
[----:B------:R2:W-:Y:S04]  /*3d10*/  STS [UR6+0x1f0], R9 ;  /* 0x0001f009ff007988 */ /* 0x0005e80008000806 */
[----:B------:R2:W-:Y:S04]  /*3d20*/  STAS [R4.64], R10 ;  /* 0x0000000a04007dbd */ /* 0x0005e8000c0008ff */
[----:B------:R2:W-:Y:S04]  /*3d30*/  ATOMS.OR RZ, [UR5+0x14], R8 ;  /* 0x00001408ffff798c */ /* 0x0005e8000b000005 */
[----:B------:R2:W-:Y:S04]  /*3d40*/  ATOMS.OR RZ, [UR5+0x18], R7 ;  /* 0x00001807ffff798c */ /* 0x0005e8000b000005 */
[----:B------:R2:W-:Y:S02]  /*3d50*/  ATOMS.XOR RZ, [UR5+0x10], R0 ;  /* 0x00001000ffff798c */ /* 0x0005e4000b800005 */
.L_x_73:
[----:B-1----:R-:W-:Y:S05]  /*3d60*/  BSYNC B0 ;  /* 0x0000000000007941 */ /* 0x002fea0003800000 */
.L_x_72:
[----:B------:R-:W-:Y:S05]  /*3d70*/  BRA.U UP1, `(.L_x_78) ;  /* 0x00000001016c7547 */ /* 0x000fea000b800000 */
[----:B------:R-:W-:-:S03]  /*3d80*/  UMOV UR4, 0xffffffff ;  /* 0xffffffff00047882 */ /* 0x000fc60000000000 */
[----:B------:R-:W-:Y:S05]  /*3d90*/  BRA.DIV UR4, `(.L_x_79) ;  /* 0x0000004604247947 */ /* 0x000fea000b800000 */
[----:B------:R-:W-:-:S13]  /*3da0*/  ELECT P0, URZ, PT ;  /* 0x0000000000ff782f */ /* 0x000fda0003800000 */
.L_x_173:
[----:B------:R-:W-:Y:S05]  /*3db0*/  @!P0 BRA `(.L_x_78) ;  /* 0x00000000005c8947 */ /* 0x000fea0003800000 */
[----:B--2---:R-:W2:Y:S02]  /*3dc0*/  LDS R4, [UR5+0x10] ;  /* 0x00001005ff047984 */ /* 0x004ea40008000800 */
[----:B--2---:R-:W-:-:S04]  /*3dd0*/  SHF.L.U32 R4, R4, 0x1f, RZ ;  /* 0x0000001f04047819 */ /* 0x004fc800000006ff */
[----:B------:R-:W2:Y:S02]  /*3de0*/  SYNCS.PHASECHK.TRANS64.TRYWAIT P0, [UR5+0x8], R4 ;  /* 0x00000804ff0075a7 */ /* 0x000ea40008001105 */
[----:B--2---:R-:W-:Y:S05]  /*3df0*/  @P0 BRA `(.L_x_80) ;  /* 0x0000000000080947 */ /* 0x004fea0003800000 */
[----:B------:R-:W2:Y:S02]  /*3e00*/  SYNCS.PHASECHK.TRANS64.TRYWAIT P0, [UR5+0x8], R4 ;  /* 0x00000804ff0075a7 */ /* 0x000ea40008001105 */
[----:B--2---:R-:W-:Y:S05]  /*3e10*/  @!P0 BRA `(.L_x_81) ;  /* 0x0000004400288947 */ /* 0x004fea0003800000 */
.L_x_80:
[----:B------:R-:W3:Y:S01]  /*3e20*/  LDS R6, [UR6+0x1f0] ;  /* 0x0001f006ff067984 */ /* 0x000ee20008000800 */
[----:B--2---:R-:W-:Y:S02]  /*3e30*/  HFMA2 R0, -RZ, RZ, 0, 5.9604644775390625e-08 ;  /* 0x00000001ff007431 */ /* 0x004fe400000001ff */
[----:B------:R-:W-:Y:S01]  /*3e40*/  IMAD.MOV.U32 R4, RZ, RZ, 0xffff ;  /* 0x0000ffffff047424 */ /* 0x000fe200078e00ff */
[----:B------:R-:W-:Y:S01]  /*3e50*/  UPRMT UR4, UR48, 0x654, UR7 ;  /* 0x0000065430047896 */ /* 0x000fe20008000007 */
[----:B---3--:R-:W-:-:S03]  /*3e60*/  IMAD.SHL.U32 R5, R6, 0x20, RZ ;  /* 0x0000002006057824 */ /* 0x008fc600078e00ff */
[-C--:B------:R-:W-:Y:S02]  /*3e70*/  SHF.L.U32 R4, R4, R6.reuse, RZ ;  /* 0x0000000604047219 */ /* 0x080fe400000006ff */
[----:B------:R-:W-:Y:S01]  /*3e80*/  SHF.L.U32 R6, R0, R6, RZ ;  /* 0x0000000600067219 */ /* 0x000fe200000006ff */
[----:B------:R3:W-:Y:S04]  /*3e90*/  STS [UR6+0x1f0], R5 ;  /* 0x0001f005ff007988 */ /* 0x0007e80008000806 */
[----:B------:R3:W-:Y:S04]  /*3ea0*/  ATOMS.OR RZ, [UR5+0x14], R4 ;  /* 0x00001404ffff798c */ /* 0x0007e8000b000005 */
[----:B------:R3:W-:Y:S01]  /*3eb0*/  ATOMS.OR RZ, [UR5+0x18], R6 ;  /* 0x00001806ffff798c */ /* 0x0007e2000b000005 */
[----:B------:R-:W-:Y:S03]  /*3ec0*/  SYNCS.ARRIVE.TRANS64.RED.A1T0 RZ, [UR4], RZ ;  /* 0x000000ffffff79a7 */ /* 0x000fe60008100404 */
[----:B------:R3:W-:Y:S01]  /*3ed0*/  ATOMS.XOR RZ, [UR5+0x10], R0 ;  /* 0x00001000ffff798c */ /* 0x0007e2000b800005 */
[----:B------:R-:W-:Y:S05]  /*3ee0*/  BRA `(.L_x_78) ;  /* 0x0000000000107947 */ /* 0x000fea0003800000 */
.L_x_71:
[----:B------:R-:W-:Y:S02]  /*3ef0*/  MOV R0, 0xffffffff ;  /* 0xffffffff00007802 */ /* 0x000fe40000000f00 */
[----:B------:R-:W-:-:S03]  /*3f00*/  MOV R4, 0x3f30 ;  /* 0x00003f3000047802 */ /* 0x000fc60000000f00 */
[----:B------:R2:W-:Y:S04]  /*3f10*/  STS [UR6+0x1f0], R0 ;  /* 0x0001f000ff007988 */ /* 0x0005e80008000806 */
[----:B-12--5:R-:W-:Y:S05]  /*3f20*/  CALL.REL.NOINC `($__internal_1_$__cuda_sm10x_tcgen05_guardrail_trap_phase_invalid_during_alloc) ;  /* 0x0000004800307944 */ /* 0x026fea0003c00000 */
.L_x_78:
[----:B------:R-:W-:Y:S05]  /*3f30*/  WARPSYNC.ALL ;  /* 0x0000000000007948 */ /* 0x000fea0003800000 */
[----:B------:R-:W4:Y:S01]  /*3f40*/  S2UR UR4, SR_CgaCtaId ;  /* 0x00000000000479c3 */ /* 0x000f220000008800 */
[----:B------:R-:W-:Y:S01]  /*3f50*/  UMOV UR26, 0x400 ;  /* 0x00000400001a7882 */ /* 0x000fe20000000000 */
[----:B------:R-:W-:-:S06]  /*3f60*/  NOP ;  /* 0x0000000000007918 */ /* 0x000fcc0000000000 */
[----:B------:R-:W-:Y:S06]  /*3f70*/  BAR.ARV 0x6, 0xa0 ;  /* 0x0182800000007b1d */ /* 0x000fec0000002000 */
[----:B------:R-:W1:Y:S01]  /*3f80*/  LDCU UR6, c[0x0][0x38c] ;  /* 0x00007180ff0677ac */ /* 0x000e620008000800 */
[----:B------:R-:W-:Y:S01]  /*3f90*/  LOP3.LUT R3, R3, 0xffff, RZ, 0xc0, !PT ;  /* 0x0000ffff03037812 */ /* 0x000fe200078ec0ff */
[----:B--2---:R-:W-:Y:S01]  /*3fa0*/  IMAD.MOV.U32 R9, RZ, RZ, 0x1 ;  /* 0x00000001ff097424 */ /* 0x004fe200078e00ff */
[----:B------:R-:W-:Y:S01]  /*3fb0*/  LOP3.LUT R2, R2, 0xffff, RZ, 0xc0, !PT ;  /* 0x0000ffff02027812 */ /* 0x000fe200078ec0ff */
[----:B------:R-:W-:Y:S01]  /*3fc0*/  IMAD.MOV.U32 R8, RZ, RZ, RZ ;  /* 0x000000ffff087224 */ /* 0x000fe200078e00ff */
[----:B------:R-:W-:Y:S01]  /*3fd0*/  R2UR UR28, R3 ;  /* 0x00000000031c72ca */ /* 0x000fe200000e0000 */
[----:B------:R-:W-:Y:S01]  /*3fe0*/  UMOV UR32, URZ ;  /* 0x000000ff00207c82 */ /* 0x000fe20008000000 */
[----:B------:R-:W-:-:S02]  /*3ff0*/  R2UR UR42, R2 ;  /* 0x00000000022a72ca */ /* 0x000fc400000e0000 */
[----:B------:R-:W-:Y:S01]  /*4000*/  CS2R R2, SRZ ;  /* 0x0000000000027805 */ /* 0x000fe2000001ff00 */
[----:B------:R-:W-:Y:S01]  /*4010*/  UMOV UR23, URZ ;  /* 0x000000ff00177c82 */ /* 0x000fe20008000000 */
[----:B----4-:R-:W-:Y:S01]  /*4020*/  ULEA UR26, UR4, UR26, 0x18 ;  /* 0x0000001a041a7291 */ /* 0x010fe2000f8ec0ff */
[----:B------:R-:W-:Y:S01]  /*4030*/  UMOV UR22, URZ ;  /* 0x000000ff00167c82 */ /* 0x000fe20008000000 */
[----:B------:R-:W-:Y:S02]  /*4040*/  UISETP.NE.AND UP3, UPT, UR47, URZ, UPT ;  /* 0x000000ff2f00728c */ /* 0x000fe4000bf65270 */
[----:B------:R-:W-:Y:S02]  /*4050*/  UIADD3 UR5, UPT, UPT, UR26, 0x2400, URZ ;  /* 0x000024001a057890 */ /* 0x000fe4000fffe0ff */
[----:B------:R-:W-:-:S03]  /*4060*/  UIADD3 UR4, UPT, UPT, UR26, 0x26400, URZ ;  /* 0x000264001a047890 */ /* 0x000fc6000fffe0ff */
[----:B---3--:R-:W2:Y:S01]  /*4070*/  LDS R0, [UR26+0x1f0] ;  /* 0x0001f01aff007984 */ /* 0x008ea20008000800 */
[----:B-1----:R-:W-:Y:S02]  /*4080*/  UIADD3 UR6, UPT, UPT, UR6, 0x7f, URZ ;  /* 0x0000007f06067890 */ /* 0x002fe4000fffe0ff */
[----:B------:R-:W-:Y:S02]  /*4090*/  USHF.R.U32.HI UR5, URZ, 0x4, UR5 ;  /* 0x00000004ff057899 */ /* 0x000fe40008011605 */
[----:B------:R-:W-:Y:S02]  /*40a0*/  USHF.R.S32.HI UR33, URZ, 0x1f, UR6 ;  /* 0x0000001fff217899 */ /* 0x000fe40008011406 */
[----:B------:R-:W-:Y:S02]  /*40b0*/  USHF.R.U32.HI UR4, URZ, 0x4, UR4 ;  /* 0x00000004ff047899 */ /* 0x000fe40008011604 */
[----:B------:R-:W-:Y:S02]  /*40c0*/  ULEA.HI UR33, UR33, UR6, URZ, 0x7 ;  /* 0x0000000621217291 */ /* 0x000fe4000f8f38ff */
[----:B------:R-:W-:-:S02]  /*40d0*/  ULOP3.LUT UR5, UR5, 0x3fff, URZ, 0xc0, !UPT ;  /* 0x00003fff05057892 */ /* 0x000fc4000f8ec0ff */
[----:B------:R-:W-:Y:S02]  /*40e0*/  USHF.R.S32.HI UR33, URZ, 0x7, UR33 ;  /* 0x00000007ff217899 */ /* 0x000fe40008011421 */
[----:B------:R-:W-:Y:S02]  /*40f0*/  ULOP3.LUT UR30, UR4, 0x3fff, URZ, 0xc0, !UPT ;  /* 0x00003fff041e7892 */ /* 0x000fe4000f8ec0ff */
[----:B------:R-:W-:Y:S01]  /*4100*/  UISETP.LT.AND UP0, UPT, UR33, 0x1, UPT ;  /* 0x000000012100788c */ /* 0x000fe2000bf01270 */
[----:B------:R-:W-:Y:S01]  /*4110*/  UMOV UR40, 0x0 ;  /* 0x0000000000287882 */ /* 0x000fe20000000000 */
[----:B------:R-:W-:Y:S01]  /*4120*/  UMOV UR41, 0x81004a0 ;  /* 0x081004a000297882 */ /* 0x000fe20000000000 */
[----:B------:R-:W-:Y:S02]  /*4130*/  ULOP3.LUT UR29, UR5, 0x10000, URZ, 0xfc, !UPT ;  /* 0x00010000051d7892 */ /* 0x000fe4000f8efcff */
[----:B------:R-:W-:Y:S02]  /*4140*/  ULOP3.LUT UR30, UR30, 0x10000, URZ, 0xfc, !UPT ;  /* 0x000100001e1e7892 */ /* 0x000fe4000f8efcff */
[----:B------:R-:W-:Y:S01]  /*4150*/  USEL UR43, UR33, 0x1, !UP0 ;  /* 0x00000001212b7887 */ /* 0x000fe2000c000000 */
[----:B------:R-:W-:Y:S01]  /*4160*/  UMOV UR38, 0x0 ;  /* 0x0000000000267882 */ /* 0x000fe20000000000 */
[----:B------:R-:W-:Y:S01]  /*4170*/  UMOV UR39, 0x81004a0 ;  /* 0x081004a000277882 */ /* 0x000fe20000000000 */
[----:B------:R-:W-:Y:S01]  /*4180*/  UMOV UR36, 0x0 ;  /* 0x0000000000247882 */ /* 0x000fe20000000000 */
[----:B------:R-:W-:Y:S01]  /*4190*/  UMOV UR37, 0x81004a0 ;  /* 0x081004a000257882 */ /* 0x000fe20000000000 */
[----:B------:R-:W-:Y:S01]  /*41a0*/  UMOV UR34, 0x0 ;  /* 0x0000000000227882 */ /* 0x000fe20000000000 */
[----:B------:R-:W-:Y:S01]  /*41b0*/  UMOV UR35, 0x81004a0 ;  /* 0x081004a000237882 */ /* 0x000fe20000000000 */
[----:B--2---:R-:W-:-:S15]  /*41c0*/  R2UR UR44, R0 ;  /* 0x00000000002c72ca */ /* 0x004fde00000e0000 */
.L_x_89:
[C---:B------:R-:W-:Y:S02]  /*41d0*/  LEA R0, R8.reuse, UR26, 0x3 ;  /* 0x0000001a08007c11 */ /* 0x040fe4000f8e18ff */
[----:B------:R-:W-:Y:S02]  /*41e0*/  SHF.L.U32 R4, R3, 0x1f, RZ ;  /* 0x0000001f03047819 */ /* 0x000fe400000006ff */
[----:B------:R-:W-:Y:S02]  /*41f0*/  LEA R5, R8, UR26, 0x4 ;  /* 0x0000001a08057c11 */ /* 0x000fe4000f8e20ff */
[----:B------:R-:W1:Y:S02]  /*4200*/  SYNCS.PHASECHK.TRANS64.TRYWAIT P0, [R0+URZ+0x140], R4 ;  /* 0x00014004000075a7 */ /* 0x000e6400080011ff */
[----:B-1-3--:R-:W-:Y:S05]  /*4210*/  @!P0 BRA `(.L_x_82) ;  /* 0x0000004000408947 */ /* 0x00afea0003800000 */
.L_x_174:
[----:B-1----:R-:W1:Y:S01]  /*4220*/  LDS.128 R4, [R5+0x1d0] ;  /* 0x0001d00005047984 */ /* 0x002e620000000c00 */
[----:B------:R-:W-:Y:S02]  /*4230*/  VIADD R0, R0, 0x150 ;  /* 0x0000015000007836 */ /* 0x000fe40000000000 */
[----:B------:R-:W-:Y:S01]  /*4240*/  VIADD R8, R8, 0x1 ;  /* 0x0000000108087836 */ /* 0x000fe20000000000 */
[----:B------:R-:W-:Y:S01]  /*4250*/  @!PT LDS RZ, [RZ] ;  /* 0x00000000fffff984 */ /* 0x000fe20000000800 */
[----:B------:R-:W-:Y:S01]  /*4260*/  @!PT LDS RZ, [RZ] ;  /* 0x00000000fffff984 */ /* 0x000fe20000000800 */
[----:B------:R-:W-:Y:S01]  /*4270*/  @!PT LDS RZ, [RZ] ;  /* 0x00000000fffff984 */ /* 0x000fe20000000800 */
[----:B------:R-:W-:Y:S01]  /*4280*/  @!PT LDS RZ, [RZ] ;  /* 0x00000000fffff984 */ /* 0x000fe20000000800 */
[----:B------:R2:W-:Y:S06]  /*4290*/  MEMBAR.ALL.CTA ;  /* 0x0000000000007992 */ /* 0x0005ec0000008000 */
[----:B--2---:R-:W2:Y:S01]  /*42a0*/  FENCE.VIEW.ASYNC.S ;  /* 0x00000000000073c6 */ /* 0x004ea20000000000 */
[----:B------:R-:W-:-:S04]  /*42b0*/  PRMT R0, RZ, 0x654, R0 ;  /* 0x00000654ff007816 */ /* 0x000fc80000000000 */
[----:B--2---:R2:W-:Y:S01]  /*42c0*/  SYNCS.ARRIVE.TRANS64.RED.A1T0 RZ, [R0+URZ], RZ ;  /* 0x000000ff00ff79a7 */ /* 0x0045e200081004ff */
[----:B-1----:R-:W-:Y:S01]  /*42d0*/  LOP3.LUT P1, RZ, R6, 0x1, RZ, 0xc0, !PT ;  /* 0x0000000106ff7812 */ /* 0x002fe2000782c0ff */
[----:B--2---:R-:W-:-:S12]  /*42e0*/  BRA.U UP3, `(.L_x_83) ;  /* 0x0000000503087547 */ /* 0x004fd8000b800000 */
[----:B------:R-:W1:Y:S01]  /*42f0*/  LDCU UR4, c[0x0][0x38c] ;  /* 0x00007180ff0477ac */ /* 0x000e620008000800 */
[----:B------:R-:W-:Y:S02]  /*4300*/  PLOP3.LUT P2, PT, PT, PT, PT, 0x80, 0x8 ;  /* 0x000000000008781c */ /* 0x000fe40003f4f070 */
[----:B------:R-:W-:Y:S01]  /*4310*/  SHF.L.U32 R4, R9, 0x1f, RZ ;  /* 0x0000001f09047819 */ /* 0x000fe200000006ff */
[----:B------:R-:W-:Y:S02]  /*4320*/  ULEA UR31, UR32, UR26, 0x3 ;  /* 0x0000001a201f7291 */ /* 0x000fe4000f8e18ff */
[----:B------:R-:W-:Y:S02]  /*4330*/  ULEA UR11, UR32, UR44, 0x5 ;  /* 0x0000002c200b7291 */ /* 0x000fe4000f8e28ff */
[----:B-1----:R-:W-:-:S06]  /*4340*/  UISETP.GE.AND UP0, UPT, UR4, 0x1, UPT ;  /* 0x000000010400788c */ /* 0x002fcc000bf06270 */
[----:B------:R-:W-:-:S05]  /*4350*/  PLOP3.LUT P0, PT, PT, PT, UP0, 0x80, 0x8 ;  /* 0x000000000008781c */ /* 0x000fca0003f0f008 */
[----:B------:R-:W-:-:S08]  /*4360*/  @UP0 ULEA UR4, UR23, UR26, 0x3 ;  /* 0x0000001a17040291 */ /* 0x000fd0000f8e18ff */
[----:B------:R-:W-:-:S04]  /*4370*/  @P0 SHF.L.U32 R0, R2, 0x1f, RZ ;  /* 0x0000001f02000819 */ /* 0x000fc800000006ff */
[----:B------:R1:W2:Y:S01]  /*4380*/  @P0 SYNCS.PHASECHK.TRANS64.TRYWAIT P2, [UR4], R0 ;  /* 0x00000000ff0005a7 */ /* 0x0002a20008041104 */
[----:B------:R-:W3:Y:S02]  /*4390*/  SYNCS.PHASECHK.TRANS64.TRYWAIT P0, [UR31+0x180], R4 ;  /* 0x00018004ff0075a7 */ /* 0x000ee4000800111f */
[----:B-123--:R-:W-:Y:S05]  /*43a0*/  @!P0 BRA `(.L_x_84) ;  /* 0x0000003c00f08947 */ /* 0x00efea0003800000 */
.L_x_176:
[----:B------:R-:W-:Y:S01]  /*43b0*/  UMOV UR27, UR22 ;  /* 0x00000016001b7c82 */ /* 0x000fe20008000000 */
[----:B------:R-:W-:Y:S05]  /*43c0*/  BRA.U !UP0, `(.L_x_85) ;  /* 0x0000000108c07547 */ /* 0x000fea000b800000 */
[----:B------:R-:W-:Y:S02]  /*43d0*/  UIADD3 UR27, UPT, UPT, UR43, UR22, URZ ;  /* 0x000000162b1b7290 */ /* 0x000fe4000fffe0ff */
[----:B------:R-:W-:Y:S01]  /*43e0*/  UPLOP3.LUT UP2, UPT, UPT, UPT, UPT, 0x40, 0x4 ;  /* 0x000000000004789c */ /* 0x000fe20003f4e870 */
[----:B------:R-:W-:Y:S01]  /*43f0*/  UMOV UR24, UR33 ;  /* 0x0000002100187c82 */ /* 0x000fe20008000000 */
[----:B------:R-:W-:-:S09]  /*4400*/  UMOV UR10, UR23 ;  /* 0x00000017000a7c82 */ /* 0x000fd20008000000 */
.L_x_88:
[----:B--2---:R-:W-:Y:S01]  /*4410*/  ULEA UR5, UR10, UR26, 0x3 ;  /* 0x0000001a0a057291 */ /* 0x004fe2000f8e18ff */
[----:B---3--:R-:W-:Y:S11]  /*4420*/  @P2 BRA `(.L_x_86) ;  /* 0x00000000000c2947 */ /* 0x008ff60003800000 */
[----:B-1----:R-:W-:Y:S04]  /*4430*/  SHF.L.U32 R4, R2, 0x1f, RZ ;  /* 0x0000001f02047819 */ /* 0x002fe800000006ff */
[----:B------:R-:W1:Y:S02]  /*4440*/  SYNCS.PHASECHK.TRANS64.TRYWAIT P0, [UR5], R4 ;  /* 0x00000004ff0075a7 */ /* 0x000e640008001105 */
[----:B-1----:R-:W-:Y:S05]  /*4450*/  @!P0 BRA `(.L_x_87) ;  /* 0x0000003c00dc8947 */ /* 0x002fea0003800000 */
.L_x_86:
[----:B------:R-:W-:Y:S01]  /*4460*/  UISETP.NE.AND UP0, UPT, UR24, 0x1, UPT ;  /* 0x000000011800788c */ /* 0x000fe2000bf05270 */
[----:B------:R-:W-:Y:S01]  /*4470*/  PLOP3.LUT P2, PT, PT, PT, PT, 0x80, 0x8 ;  /* 0x000000000008781c */ /* 0x000fe20003f4f070 */
[----:B------:R-:W-:Y:S02]  /*4480*/  UIADD3 UR4, UPT, UPT, UR10, 0x1, URZ ;  /* 0x000000010a047890 */ /* 0x000fe4000fffe0ff */
[----:B------:R-:W-:Y:S02]  /*4490*/  UIADD3 UR25, UPT, UPT, UR5, 0x90, URZ ;  /* 0x0000009005197890 */ /* 0x000fe4000fffe0ff */
[----:B------:R-:W-:Y:S01]  /*44a0*/  UISETP.NE.AND UP1, UPT, UR4, 0x12, UPT ;  /* 0x000000120400788c */ /* 0x000fe2000bf25270 */
[----:B------:R-:W-:Y:S01]  /*44b0*/  PLOP3.LUT P0, PT, PT, PT, UP0, 0x80, 0x8 ;  /* 0x000000000008781c */ /* 0x000fe20003f0f008 */
[----:B------:R-:W-:Y:S02]  /*44c0*/  UIADD3 UR22, UPT, UPT, UR22, 0x1, URZ ;  /* 0x0000000116167890 */ /* 0x000fe4000fffe0ff */
[----:B------:R-:W-:Y:S02]  /*44d0*/  USEL UR6, URZ, 0x1, UP1 ;  /* 0x00000001ff067887 */ /* 0x000fe40008800000 */
[----:B------:R-:W-:Y:S02]  /*44e0*/  USEL UR23, UR4, URZ, UP1 ;  /* 0x000000ff04177287 */ /* 0x000fe40008800000 */
[----:B------:R-:W-:Y:S02]  /*44f0*/  UIADD3 UR24, UPT, UPT, UR24, -0x1, URZ ;  /* 0xffffffff18187890 */ /* 0x000fe4000fffe0ff */
[----:B------:R-:W-:Y:S01]  /*4500*/  @UP0 ULEA UR4, UR23, UR26, 0x3 ;  /* 0x0000001a17040291 */ /* 0x000fe2000f8e18ff */
[----:B------:R-:W-:Y:S01]  /*4510*/  LOP3.LUT R2, R2, UR6, RZ, 0x3c, !PT ;  /* 0x0000000602027c12 */ /* 0x000fe2000f8e3cff */
[----:B------:R-:W-:Y:S02]  /*4520*/  ULEA UR6, UR10, UR30, 0x8 ;  /* 0x0000001e0a067291 */ /* 0x000fe4000f8e40ff */
[----:B------:R-:W-:Y:S01]  /*4530*/  UISETP.NE.AND UP0, UPT, UR22, UR27, UPT ;  /* 0x0000001b1600728c */ /* 0x000fe2000bf05270 */
[----:B-1----:R-:W-:Y:S01]  /*4540*/  @P0 SHF.L.U32 R0, R2, 0x1f, RZ ;  /* 0x0000001f02000819 */ /* 0x002fe200000006ff */
[----:B------:R-:W-:Y:S02]  /*4550*/  UIADD3 UR20, UPT, UPT, UR6, 0x2, URZ ;  /* 0x0000000206147890 */ /* 0x000fe4000fffe0ff */
[----:B------:R-:W-:Y:S01]  /*4560*/  UIADD3 UR16, UPT, UPT, UR6, 0x4, URZ ;  /* 0x0000000406107890 */ /* 0x000fe2000fffe0ff */
[----:B------:R2:W3:Y:S01]  /*4570*/  @P0 SYNCS.PHASECHK.TRANS64.TRYWAIT P2, [UR4], R0 ;  /* 0x00000000ff0005a7 */ /* 0x0004e20008041104 */
[----:B------:R-:W-:Y:S02]  /*4580*/  ULEA UR4, UR10, UR29, 0x9 ;  /* 0x0000001d0a047291 */ /* 0x000fe4000f8e48ff */
[----:B------:R-:W-:Y:S02]  /*4590*/  UIADD3 UR12, UPT, UPT, UR6, 0x6, URZ ;  /* 0x00000006060c7890 */ /* 0x000fe4000fffe0ff */
[----:B------:R-:W-:Y:S02]  /*45a0*/  UIADD3 UR18, UPT, UPT, UR4, 0x2, URZ ;  /* 0x0000000204127890 */ /* 0x000fe4000fffe0ff */
[----:B------:R-:W-:Y:S02]  /*45b0*/  UIADD3 UR14, UPT, UPT, UR4, 0x4, URZ ;  /* 0x00000004040e7890 */ /* 0x000fe4000fffe0ff */
[----:B------:R-:W-:Y:S01]  /*45c0*/  UIADD3 UR8, UPT, UPT, UR4, 0x6, URZ ;  /* 0x0000000604087890 */ /* 0x000fe2000fffe0ff */
[----:B------:R-:W-:Y:S01]  /*45d0*/  UMOV UR7, 0x40004040 ;  /* 0x4000404000077882 */ /* 0x000fe20000000000 */
[----:B------:R-:W-:Y:S01]  /*45e0*/  UMOV UR5, 0x40004040 ;  /* 0x4000404000057882 */ /* 0x000fe20000000000 */
[----:B------:R-:W-:Y:S01]  /*45f0*/  UMOV UR21, 0x40004040 ;  /* 0x4000404000157882 */ /* 0x000fe20000000000 */
[----:B------:R2:W-:Y:S01]  /*4600*/  UTCIMMA.2CTA gdesc[UR4], gdesc[UR6], tmem[UR11], tmem[UR40], idesc[UR41], UP2 ;  /* 0x00ff2806040075ea */ /* 0x0005e2000920010b */
[----:B------:R-:W-:Y:S01]  /*4610*/  UPLOP3.LUT UP2, UPT, UPT, UPT, UPT, 0x80, 0x8 ;  /* 0x000000000008789c */ /* 0x000fe20003f4f070 */
[----:B------:R-:W-:Y:S01]  /*4620*/  UMOV UR19, 0x40004040 ;  /* 0x4000404000137882 */ /* 0x000fe20000000000 */
[----:B------:R-:W-:Y:S01]  /*4630*/  UMOV UR17, 0x40004040 ;  /* 0x4000404000117882 */ /* 0x000fe20000000000 */
[----:B------:R2:W-:Y:S01]  /*4640*/  UTCIMMA.2CTA gdesc[UR18], gdesc[UR20], tmem[UR11], tmem[UR38], idesc[UR39], UPT ;  /* 0x00ff2614120075ea */ /* 0x0005e2000ba0010b */
[----:B------:R-:W-:Y:S01]  /*4650*/  UMOV UR15, 0x40004040 ;  /* 0x40004040000f7882 */ /* 0x000fe20000000000 */
[----:B------:R-:W-:Y:S01]  /*4660*/  UMOV UR13, 0x40004040 ;  /* 0x40004040000d7882 */ /* 0x000fe20000000000 */
[----:B------:R-:W-:Y:S01]  /*4670*/  UMOV UR9, 0x40004040 ;  /* 0x4000404000097882 */ /* 0x000fe20000000000 */
[----:B------:R2:W-:Y:S01]  /*4680*/  UTCIMMA.2CTA gdesc[UR14], gdesc[UR16], tmem[UR11], tmem[UR36], idesc[UR37], UPT ;  /* 0x00ff24100e0075ea */ /* 0x0005e2000ba0010b */
[----:B------:R2:W-:Y:S01]  /*4690*/  UTCIMMA.2CTA gdesc[UR8], gdesc[UR12], tmem[UR11], tmem[UR34], idesc[UR35], UPT ;  /* 0x00ff220c080075ea */ /* 0x0005e2000ba0010b */
[----:B------:R2:W-:Y:S01]  /*46a0*/  UTCBAR.2CTA.MULTICAST [UR25], URZ, UR28 ;  /* 0x000000ff190073e9 */ /* 0x0005e2000820081c */
[----:B------:R-:W-:Y:S01]  /*46b0*/  UMOV UR10, UR23 ;  /* 0x00000017000a7c82 */ /* 0x000fe20008000000 */
[----:B------:R-:W-:Y:S05]  /*46c0*/  BRA.U UP0, `(.L_x_88) ;  /* 0xfffffffd00507547 */ /* 0x000fea000b83ffff */
.L_x_85:
[----:B--2---:R-:W-:Y:S01]  /*46d0*/  UIADD3 UR4, UPT, UPT, UR31, 0x160, URZ ;  /* 0x000001601f047890 */ /* 0x004fe2000fffe0ff */
[----:B------:R-:W-:-:S08]  /*46e0*/  UMOV UR22, UR27 ;  /* 0x0000001b00167c82 */ /* 0x000fd00008000000 */
[----:B------:R2:W-:Y:S01]  /*46f0*/  UTCBAR.2CTA.MULTICAST [UR4], URZ, UR42 ;  /* 0x000000ff040073e9 */ /* 0x0005e2000820082a */
[----:B------:R-:W-:Y:S02]  /*4700*/  NOP ;  /* 0x0000000000007918 */ /* 0x000fe40000000000 */
.L_x_83:
[----:B--2---:R-:W-:Y:S01]  /*4710*/  UIADD3 UR4, UPT, UPT, UR32, 0x1, URZ ;  /* 0x0000000120047890 */ /* 0x004fe2000fffe0ff */
[----:B------:R-:W-:-:S03]  /*4720*/  ISETP.NE.AND P0, PT, R8, 0x2, PT ;  /* 0x000000020800780c */ /* 0x000fc60003f05270 */
[----:B------:R-:W-:Y:S01]  /*4730*/  UISETP.NE.AND UP0, UPT, UR4, 0x4, UPT ;  /* 0x000000040400788c */ /* 0x000fe2000bf05270 */
[----:B-1----:R-:W-:Y:S02]  /*4740*/  SEL R0, RZ, 0x1, P0 ;  /* 0x00000001ff007807 */ /* 0x002fe40000000000 */
[----:B------:R-:W-:Y:S01]  /*4750*/  SEL R8, R8, RZ, P0 ;  /* 0x000000ff08087207 */ /* 0x000fe20000000000 */
[----:B------:R-:W-:Y:S01]  /*4760*/  USEL UR5, URZ, 0x1, UP0 ;  /* 0x00000001ff057887 */ /* 0x000fe20008000000 */
[----:B------:R-:W-:Y:S01]  /*4770*/  LOP3.LUT R3, R3, R0, RZ, 0x3c, !PT ;  /* 0x0000000003037212 */ /* 0x000fe200078e3cff */
[----:B------:R-:W-:-:S04]  /*4780*/  USEL UR32, UR4, URZ, UP0 ;  /* 0x000000ff04207287 */ /* 0x000fc80008000000 */
[----:B------:R-:W-:Y:S01]  /*4790*/  LOP3.LUT R9, R9, UR5, RZ, 0x3c, !PT ;  /* 0x0000000509097c12 */ /* 0x000fe2000f8e3cff */
[----:B------:R-:W-:Y:S07]  /*47a0*/  @P1 BRA `(.L_x_89) ;  /* 0xfffffff800881947 */ /* 0x000fee000383ffff */
[----:B------:R-:W1:Y:S01]  /*47b0*/  S2UR UR8, SR_CgaCtaId ;  /* 0x00000000000879c3 */ /* 0x000e620000008800 */
[----:B------:R-:W-:Y:S01]  /*47c0*/  ELECT P0, URZ, PT ;  /* 0x0000000000ff782f */ /* 0x000fe20003800000 */
[----:B------:R-:W-:Y:S01]  /*47d0*/  HFMA2 R0, -RZ, RZ, 0, 5.9604644775390625e-08 ;  /* 0x00000001ff007431 */ /* 0x000fe200000001ff */
[----:B------:R-:W-:-:S05]  /*47e0*/  UMOV UR4, 0x40 ;  /* 0x0000004000047882 */ /* 0x000fca0000000000 */
[----:B------:R-:W-:Y:S01]  /*47f0*/  UVIRTCOUNT.DEALLOC.SMPOOL 0x80 ;  /* 0x000000800000784c */ /* 0x000fe20000000000 */
[----:B------:R-:W-:Y:S02]  /*4800*/  UISETP.NE.AND UP1, UPT, UR47, URZ, UPT ;  /* 0x000000ff2f00728c */ /* 0x000fe4000bf25270 */
[----:B-1----:R-:W-:-:S09]  /*4810*/  ULEA UR8, UR8, UR4, 0x18 ;  /* 0x0000000408087291 */ /* 0x002fd2000f8ec0ff */
[----:B------:R1:W-:Y:S01]  /*4820*/  @P0 STS.U8 [UR8+0x1c], R0 ;  /* 0x00001c00ff000988 */ /* 0x0003e20008000008 */
[----:B------:R-:W-:Y:S05]  /*4830*/  BRA.U UP1, `(.L_x_90) ;  /* 0x0000000101a07547 */ /* 0x000fea000b800000 */
[----:B------:R-:W-:Y:S01]  /*4840*/  UIADD3 UR7, UPT, UPT, UR26, 0x180, URZ ;  /* 0x000001801a077890 */ /* 0x000fe2000fffe0ff */
[----:B------:R-:W-:-:S03]  /*4850*/  SHF.L.U32 R2, R9, 0x1f, RZ ;  /* 0x0000001f09027819 */ /* 0x000fc600000006ff */
[----:B------:R-:W-:-:S09]  /*4860*/  ULEA UR4, UR32, UR7, 0x3 ;  /* 0x0000000720047291 */ /* 0x000fd2000f8e18ff */
[----:B------:R-:W2:Y:S02]  /*4870*/  SYNCS.PHASECHK.TRANS64.TRYWAIT P0, [UR4], R2 ;  /* 0x00000002ff0075a7 */ /* 0x000ea40008001104 */
[----:B--2---:R-:W-:Y:S05]  /*4880*/  @!P0 BRA `(.L_x_91) ;  /* 0x0000003800e88947 */ /* 0x004fea0003800000 */
.L_x_179:
        /* <DEDUP_REMOVED lines=9> */
.L_x_181:
        /* <DEDUP_REMOVED lines=9> */
.L_x_183:
[----:B------:R-:W-:-:S04]  /*49b0*/  UIADD3 UR4, UPT, UPT, UR4, 0x1, URZ ;  /* 0x0000000104047890 */ /* 0x000fc8000fffe0ff */
[----:B------:R-:W-:-:S04]  /*49c0*/  UISETP.NE.AND UP0, UPT, UR4, 0x4, UPT ;  /* 0x000000040400788c */ /* 0x000fc8000bf05270 */
[----:B------:R-:W-:Y:S02]  /*49d0*/  USEL UR5, URZ, 0x1, UP0 ;  /* 0x00000001ff057887 */ /* 0x000fe40008000000 */
[----:B------:R-:W-:-:S04]  /*49e0*/  USEL UR4, UR4, URZ, UP0 ;  /* 0x000000ff04047287 */ /* 0x000fc80008000000 */
[----:B------:R-:W-:Y:S01]  /*49f0*/  ULEA UR4, UR4, UR7, 0x3 ;  /* 0x0000000704047291 */ /* 0x000fe2000f8e18ff */
[----:B------:R-:W-:-:S04]  /*4a00*/  LOP3.LUT R2, R2, UR5, RZ, 0x3c, !PT ;  /* 0x0000000502027c12 */ /* 0x000fc8000f8e3cff */
[----:B------:R-:W-:Y:S01]  /*4a10*/  SHF.L.U32 R2, R2, 0x1f, RZ ;  /* 0x0000001f02027819 */ /* 0x000fe200000006ff */
[----:B-1----:R-:W-:-:S04]  /*4a20*/  IMAD.U32 R0, RZ, RZ, UR4 ;  /* 0x00000004ff007e24 */ /* 0x002fc8000f8e00ff */
[----:B------:R1:W2:Y:S03]  /*4a30*/  SYNCS.PHASECHK.TRANS64.TRYWAIT P0, [R0+URZ], R2 ;  /* 0x00000002000075a7 */ /* 0x0002a600080011ff */
[----:B--2---:R-:W-:Y:S05]  /*4a40*/  @!P0 NANOSLEEP.SYNCS 0x989680 ;  /* 0x009896800000895d */ /* 0x004fea0003900000 */
[----:B------:R-:W2:Y:S02]  /*4a50*/  @!P0 SYNCS.PHASECHK.TRANS64 P0, [R0+URZ], R2 ;  /* 0x00000002000085a7 */ /* 0x000ea400080010ff */
[----:B--2---:R-:W-:Y:S05]  /*4a60*/  @P0 BRA `(.L_x_94) ;  /* 0x0000000000200947 */ /* 0x004fea0003800000 */
.L_x_95:
[----:B--2---:R2:W4:Y:S02]  /*4a70*/  SYNCS.PHASECHK.TRANS64.TRYWAIT P0, [R0+URZ], R2 ;  /* 0x00000002000075a7 */ /* 0x00452400080011ff */
[----:B----4-:R-:W-:Y:S05]  /*4a80*/  @!P0 NANOSLEEP.SYNCS 0x989680 ;  /* 0x009896800000895d */ /* 0x010fea0003900000 */
[----:B------:R-:W4:Y:S02]  /*4a90*/  @!P0 SYNCS.PHASECHK.TRANS64 P0, [R0+URZ], R2 ;  /* 0x00000002000085a7 */ /* 0x000f2400080010ff */
[----:B----4-:R-:W-:Y:S05]  /*4aa0*/  @!P0 BRA `(.L_x_95) ;  /* 0xfffffffc00f08947 */ /* 0x010fea000383ffff */
[----:B------:R-:W-:Y:S05]  /*4ab0*/  BRA `(.L_x_94) ;  /* 0x00000000000c7947 */ /* 0x000fea0003800000 */
.L_x_90:
[----:B------:R-:W-:-:S04]  /*4ac0*/  UIADD3 UR4, UPT, UPT, UR26, 0x1c0, URZ ;  /* 0x000001c01a047890 */ /* 0x000fc8000fffe0ff */
[----:B------:R-:W-:-:S09]  /*4ad0*/  UPRMT UR4, UR48, 0x654, UR4 ;  /* 0x0000065430047896 */ /* 0x000fd20008000004 */
[----:B------:R-:W-:Y:S03]  /*4ae0*/  SYNCS.ARRIVE.TRANS64.RED.A1T0 RZ, [UR4], RZ ;  /* 0x000000ffffff79a7 */ /* 0x000fe60008100404 */
.L_x_94:
[----:B-12---:R-:W-:Y:S01]  /*4af0*/  SHF.L.U32 R2, RZ, 0x1f, RZ ;  /* 0x0000001fff027819 */ /* 0x006fe200000006ff */
[----:B------:R-:W-:Y:S01]  /*4b00*/  UIADD3 UR4, UPT, UPT, UR26, 0x1c0, URZ ;  /* 0x000001c01a047890 */ /* 0x000fe2000fffe0ff */
[----:B------:R-:W-:Y:S02]  /*4b10*/  PLOP3.LUT P0, PT, PT, PT, UP1, 0x80, 0x8 ;  /* 0x000000000008781c */ /* 0x000fe40003f0f018 */
[----:B------:R-:W1:Y:S02]  /*4b20*/  SYNCS.PHASECHK.TRANS64.TRYWAIT P1, [UR26+0x1c0], R2 ;  /* 0x0001c002ff0075a7 */ /* 0x000e64000802111a */
[----:B-1----:R-:W-:Y:S09]  /*4b30*/  @!P1 BRA `(.L_x_96) ;  /* 0x0000003800849947 */ /* 0x002ff20003800000 */
.L_x_185:
[----:B------:R-:W-:Y:S01]  /*4b40*/  @!UP1 UPRMT UR4, UR48, 0x654, UR4 ;  /* 0x0000065430049896 */ /* 0x000fe20008000004 */
[----:B------:R-:W-:Y:S01]  /*4b50*/  UMOV UR5, 0xffff ;  /* 0x0000ffff00057882 */ /* 0x000fe20000000000 */
[----:B------:R-:W-:-:S07]  /*4b60*/  UMOV UR6, 0x1 ;  /* 0x0000000100067882 */ /* 0x000fce0000000000 */
[----:B------:R-:W-:Y:S01]  /*4b70*/  @!P0 SYNCS.ARRIVE.TRANS64.RED.A1T0 RZ, [UR4], RZ ;  /* 0x000000ffffff89a7 */ /* 0x000fe20008100404 */
[----:B------:R-:W-:Y:S01]  /*4b80*/  NOP ;  /* 0x0000000000007918 */ /* 0x000fe20000000000 */
[----:B-1----:R-:W1:Y:S01]  /*4b90*/  LDS R0, [UR8+0x14] ;  /* 0x00001408ff007984 */ /* 0x002e620008000800 */
[----:B------:R-:W-:-:S04]  /*4ba0*/  ULOP3.LUT UR4, UR44, 0xffff, URZ, 0xc0, !UPT ;  /* 0x0000ffff2c047892 */ /* 0x000fc8000f8ec0ff */
[----:B------:R-:W-:-:S04]  /*4bb0*/  USHF.R.U32.HI UR4, URZ, 0x5, UR4 ;  /* 0x00000005ff047899 */ /* 0x000fc80008011604 */
[----:B------:R-:W-:Y:S02]  /*4bc0*/  USHF.L.U32 UR5, UR5, UR4, URZ ;  /* 0x0000000405057299 */ /* 0x000fe400080006ff */
[----:B------:R-:W-:-:S04]  /*4bd0*/  USHF.L.U32 UR4, UR6, UR4, URZ ;  /* 0x0000000406047299 */ /* 0x000fc800080006ff */
[----:B-1----:R-:W-:-:S04]  /*4be0*/  LOP3.LUT R0, R0, UR5, RZ, 0xc0, !PT ;  /* 0x0000000500007c12 */ /* 0x002fc8000f8ec0ff */
[----:B------:R-:W-:-:S13]  /*4bf0*/  ISETP.NE.AND P0, PT, R0, UR5, PT ;  /* 0x0000000500007c0c */ /* 0x000fda000bf05270 */
[----:B------:R-:W-:Y:S05]  /*4c00*/  @P0 BRA `(.L_x_97) ;  /* 0x0000000000580947 */ /* 0x000fea0003800000 */
[----:B------:R-:W1:Y:S02]  /*4c10*/  LDS R0, [UR8+0x18] ;  /* 0x00001808ff007984 */ /* 0x000e640008000800 */
[----:B-1----:R-:W-:-:S04]  /*4c20*/  LOP3.LUT R0, R0, UR4, RZ, 0xc0, !PT ;  /* 0x0000000400007c12 */ /* 0x002fc8000f8ec0ff */
[----:B------:R-:W-:-:S13]  /*4c30*/  ISETP.NE.AND P0, PT, R0, UR4, PT ;  /* 0x0000000400007c0c */ /* 0x000fda000bf05270 */
[----:B------:R-:W-:Y:S05]  /*4c40*/  @P0 BRA `(.L_x_98) ;  /* 0x00000000003c0947 */ /* 0x000fea0003800000 */
[----:B------:R-:W1:Y:S01]  /*4c50*/  S2R R2, SR_LANEID ;  /* 0x0000000000027919 */ /* 0x000e620000000000 */
[----:B------:R-:W-:-:S06]  /*4c60*/  ULOP3.LUT UR5, URZ, UR5, URZ, 0x33, !UPT ;  /* 0x00000005ff057292 */ /* 0x000fcc000f8e33ff */
[----:B------:R-:W-:-:S04]  /*4c70*/  IMAD.U32 R0, RZ, RZ, UR5 ;  /* 0x00000005ff007e24 */ /* 0x000fc8000f8e00ff */
[----:B------:R2:W4:Y:S02]  /*4c80*/  REDUX UR7, R0 ;  /* 0x00000000000773c4 */ /* 0x0005240000000000 */
[----:B------:R1:W-:Y:S01]  /*4c90*/  UTCATOMSWS.AND URZ, UR5 ;  /* 0x0000000500ff79e3 */ /* 0x0003e20008000000 */
[----:B--2---:R-:W-:Y:S01]  /*4ca0*/  LOP3.LUT R0, RZ, UR4, RZ, 0x33, !PT ;  /* 0x00000004ff007c12 */ /* 0x004fe2000f8e33ff */
[----:B------:R-:W-:Y:S02]  /*4cb0*/  VOTEU.ANY UR4, UPT, PT ;  /* 0x0000000000047886 */ /* 0x000fe400038e0100 */
[----:B------:R-:W-:Y:S02]  /*4cc0*/  UFLO.U32 UR4, UR4 ;  /* 0x00000004000472bd */ /* 0x000fe400080e0000 */
[----:B------:R-:W2:Y:S04]  /*4cd0*/  REDUX UR6, R0 ;  /* 0x00000000000673c4 */ /* 0x000ea80000000000 */
[----:B-1----:R-:W-:-:S02]  /*4ce0*/  ISETP.EQ.U32.AND P0, PT, R2, UR4, PT ;  /* 0x0000000402007c0c */ /* 0x002fc4000bf02070 */
[----:B----4-:R-:W-:-:S11]  /*4cf0*/  MOV R2, UR7 ;  /* 0x0000000700027c02 */ /* 0x010fd60008000f00 */
[----:B------:R1:W-:Y:S01]  /*4d00*/  @P0 ATOMS.AND RZ, [UR8+0x14], R2 ;  /* 0x00001402ffff098c */ /* 0x0003e2000a800008 */
[----:B--2---:R-:W-:-:S05]  /*4d10*/  IMAD.U32 R0, RZ, RZ, UR6 ;  /* 0x00000006ff007e24 */ /* 0x004fca000f8e00ff */
[----:B------:R1:W-:Y:S01]  /*4d20*/  @P0 ATOMS.AND RZ, [UR8+0x18], R0 ;  /* 0x00001800ffff098c */ /* 0x0003e2000a800008 */
[----:B------:R-:W-:Y:S05]  /*4d30*/  BRA `(.L_x_99) ;  /* 0x0000000000147947 */ /* 0x000fea0003800000 */
.L_x_98:
[----:B------:R-:W-:Y:S02]  /*4d40*/  MOV R2, 0x4d60 ;  /* 0x00004d6000027802 */ /* 0x000fe40000000f00 */
[----:B---3-5:R-:W-:Y:S05]  /*4d50*/  CALL.REL.NOINC `($__internal_0_$__cuda_sm10x_tcgen05_guardrail_trap_col_being_dealloced_not_returned_by_alloc) ;  /* 0x0000003800987944 */ /* 0x028fea0003c00000 */
[----:B------:R-:W-:Y:S05]  /*4d60*/  BRA `(.L_x_99) ;  /* 0x0000000000087947 */ /* 0x000fea0003800000 */
.L_x_97:
[----:B------:R-:W-:Y:S02]  /*4d70*/  MOV R2, 0x4d90 ;  /* 0x00004d9000027802 */ /* 0x000fe40000000f00 */
[----:B---3-5:R-:W-:Y:S05]  /*4d80*/  CALL.REL.NOINC `($__internal_2_$__cuda_sm10x_tcgen05_guardrail_trap_unallocated_columns_being_dealloced) ;  /* 0x0000003800a47944 */ /* 0x028fea0003c00000 */
.L_x_99:
[----:B------:R-:W-:Y:S01]  /*4d90*/  NOP ;  /* 0x0000000000007918 */ /* 0x000fe20000000000 */
[----:B------:R-:W-:Y:S05]  /*4da0*/  EXIT ;  /* 0x000000000000794d */ /* 0x000fea0003800000 */
.L_x_70:
[----:B------:R-:W-:-:S09]  /*4db0*/  UISETP.NE.OR UP0, UPT, UR20, 0x3, !UP4 ;  /* 0x000000031400788c */ /* 0x000fd2000e705670 */
[----:B------:R-:W-:Y:S05]  /*4dc0*/  BRA.U UP0, `(.L_x_100) ;  /* 0x0000000d00307547 */ /* 0x000fea000b800000 */
[----:B------:R-:W2:Y:S01]  /*4dd0*/  LDCU.64 UR4, c[0x0][0x888] ;  /* 0x00011100ff0477ac */ /* 0x000ea20008000a00 */
[----:B------:R-:W3:Y:S01]  /*4de0*/  LDC.64 R12, c[0x0][0x348] ;  /* 0x0000d200ff0c7b82 */ /* 0x000ee20000000a00 */
[----:B------:R-:W-:Y:S02]  /*4df0*/  HFMA2 R9, -RZ, RZ, 0, 0 ;  /* 0x00000000ff097431 */ /* 0x000fe400000001ff */
[----:B------:R-:W-:Y:S01]  /*4e00*/  IMAD.MOV.U32 R11, RZ, RZ, 0x1 ;  /* 0x00000001ff0b7424 */ /* 0x000fe200078e00ff */
[----:B------:R-:W4:Y:S01]  /*4e10*/  LDCU UR33, c[0x0][0x370] ;  /* 0x00006e00ff2177ac */ /* 0x000f220008000800 */
[----:B------:R-:W-:Y:S01]  /*4e20*/  IMAD.MOV.U32 R10, RZ, RZ, RZ ;  /* 0x000000ffff0a7224 */ /* 0x000fe200078e00ff */
[----:B------:R-:W-:Y:S01]  /*4e30*/  MOV R8, 0x1000 ;  /* 0x0000100000087802 */ /* 0x000fe20000000f00 */
[----:B------:R-:W4:Y:S01]  /*4e40*/  LDCU.128 UR28, c[0x0][0xb10] ;  /* 0x00016200ff1c77ac */ /* 0x000f220008000c00 */
[----:B------:R-:W1:Y:S01]  /*4e50*/  LDCU UR32, c[0x0][0x374] ;  /* 0x00006e80ff2077ac */ /* 0x000e620008000800 */
[----:B------:R-:W1:Y:S01]  /*4e60*/  LDCU.64 UR26, c[0x0][0x890] ;  /* 0x00011200ff1a77ac */ /* 0x000e620008000a00 */
[----:B--2---:R-:W-:Y:S01]  /*4e70*/  UISETP.NE.U32.AND UP0, UPT, UR4, URZ, UPT ;  /* 0x000000ff0400728c */ /* 0x004fe2000bf05070 */
[----:B------:R-:W2:Y:S01]  /*4e80*/  LDCU UR16, c[0x0][0xb0c] ;  /* 0x00016180ff1077ac */ /* 0x000ea20008000800 */
[----:B------:R-:W3:Y:S01]  /*4e90*/  LDCU UR38, c[0x0][0xb20] ;  /* 0x00016400ff2677ac */ /* 0x000ee20008000800 */
[----:B------:R-:W3:Y:S01]  /*4ea0*/  LDCU UR4, c[0x0][0xb30] ;  /* 0x00016600ff0477ac */ /* 0x000ee20008000800 */
[----:B------:R-:W-:Y:S01]  /*4eb0*/  UMOV UR17, 0x400 ;  /* 0x0000040000117882 */ /* 0x000fe20000000000 */
[----:B----4-:R-:W-:-:S02]  /*4ec0*/  UIMAD.WIDE.U32 UR6, UR33, UR28, URZ ;  /* 0x0000001c210672a5 */ /* 0x010fc4000f8e00ff */
[----:B-1----:R-:W-:Y:S02]  /*4ed0*/  UIMAD.WIDE.U32 UR8, UR32, UR31, URZ ;  /* 0x0000001f200872a5 */ /* 0x002fe4000f8e00ff */
[----:B------:R-:W-:Y:S02]  /*4ee0*/  ULEA UR17, UR55, UR17, 0x18 ;  /* 0x0000001137117291 */ /* 0x000fe4000f8ec0ff */
[----:B------:R-:W-:Y:S02]  /*4ef0*/  UISETP.NE.AND.EX UP5, UPT, UR5, URZ, UPT, UP0 ;  /* 0x000000ff0500728c */ /* 0x000fe4000bfa5300 */
[----:B------:R-:W-:Y:S02]  /*4f00*/  UISETP.NE.U32.AND UP6, UPT, UR26, URZ, UPT ;  /* 0x000000ff1a00728c */ /* 0x000fe4000bfc5070 */
[----:B------:R-:W-:Y:S02]  /*4f10*/  UIADD3 UR5, UPT, UPT, UR17, 0x120, URZ ;  /* 0x0000012011057890 */ /* 0x000fe4000fffe0ff */
[----:B------:R-:W-:Y:S01]  /*4f20*/  UISETP.NE.AND UP0, UPT, UR42, 0x1, UPT ;  /* 0x000000012a00788c */ /* 0x000fe2000bf05270 */
[----:B------:R-:W-:Y:S01]  /*4f30*/  UMOV UR35, UR7 ;  /* 0x0000000700237c82 */ /* 0x000fe20008000000 */
[----:B------:R-:W-:Y:S01]  /*4f40*/  UMOV UR34, UR9 ;  /* 0x0000000900227c82 */ /* 0x000fe20008000000 */
[----:B--2---:R-:W-:-:S02]  /*4f50*/  UISETP.NE.AND UP0, UPT, UR16, 0x1, UPT ;  /* 0x000000011000788c */ /* 0x004fc4000bf05270 */
[----:B------:R-:W-:Y:S02]  /*4f60*/  UPLOP3.LUT UP4, UPT, UPT, UPT, UPT, 0x40, 0x4 ;  /* 0x000000000004789c */ /* 0x000fe40003f8e870 */
[----:B------:R-:W-:Y:S01]  /*4f70*/  UISETP.GE.AND UP2, UPT, UR42, 0x1, UPT ;  /* 0x000000012a00788c */ /* 0x000fe2000bf46270 */
[----:B------:R-:W1:Y:S01]  /*4f80*/  LDCU.64 UR14, c[0x0][0xb28] ;  /* 0x00016500ff0e77ac */ /* 0x000e620008000a00 */
[----:B------:R-:W-:Y:S02]  /*4f90*/  UISETP.NE.AND.EX UP6, UPT, UR27, URZ, UPT, UP6 ;  /* 0x000000ff1b00728c */ /* 0x000fe4000bfc5360 */
[----:B------:R-:W-:Y:S02]  /*4fa0*/  UPRMT UR55, UR55, 0x654, UR5 ;  /* 0x0000065437377896 */ /* 0x000fe40008000005 */
[----:B------:R-:W-:Y:S02]  /*4fb0*/  USHF.R.U32.HI UR35, URZ, UR29, UR35 ;  /* 0x0000001dff237299 */ /* 0x000fe40008011623 */
[----:B---3--:R-:W-:-:S02]  /*4fc0*/  USHF.R.U32.HI UR34, URZ, UR38, UR34 ;  /* 0x00000026ff227299 */ /* 0x008fc40008011622 */
[----:B------:R-:W-:Y:S02]  /*4fd0*/  UISETP.NE.AND UP0, UPT, UR30, 0x1, UPT ;  /* 0x000000011e00788c */ /* 0x000fe4000bf05270 */
[----:B------:R-:W-:-:S11]  /*4fe0*/  UISETP.NE.AND UP3, UPT, UR4, 0x1, UPT ;  /* 0x000000010400788c */ /* 0x000fd6000bf65270 */
.L_x_108:
[C---:B------:R-:W-:Y:S02]  /*4ff0*/  LEA R3, R10.reuse, UR17, 0x3 ;  /* 0x000000110a037c11 */ /* 0x040fe4000f8e18ff */
[----:B------:R-:W-:Y:S02]  /*5000*/  SHF.L.U32 R0, R9, 0x1f, RZ ;  /* 0x0000001f09007819 */ /* 0x000fe400000006ff */
[----:B------:R-:W-:Y:S02]  /*5010*/  LEA R4, R10, UR17, 0x4 ;  /* 0x000000110a047c11 */ /* 0x000fe4000f8e20ff */
[----:B--2---:R-:W2:Y:S02]  /*5020*/  SYNCS.PHASECHK.TRANS64.TRYWAIT P0, [R3+URZ+0x140], R0 ;  /* 0x00014000030075a7 */ /* 0x004ea400080011ff */
[----:B--2---:R-:W-:Y:S05]  /*5030*/  @!P0 BRA `(.L_x_101) ;  /* 0x00000034005c8947 */ /* 0x004fea0003800000 */
.L_x_186:
[----:B------:R-:W3:Y:S01]  /*5040*/  LDS.128 R4, [R4+0x1d0] ;  /* 0x0001d00004047984 */ /* 0x000ee20000000c00 */
[----:B------:R-:W-:Y:S01]  /*5050*/  UISETP.GE.AND UP0, UPT, UR42, 0x1, UPT ;  /* 0x000000012a00788c */ /* 0x000fe2000bf06270 */
[----:B------:R-:W-:Y:S01]  /*5060*/  @!PT LDS RZ, [RZ] ;  /* 0x00000000fffff984 */ /* 0x000fe20000000800 */
[----:B------:R-:W-:Y:S01]  /*5070*/  @!PT LDS RZ, [RZ] ;  /* 0x00000000fffff984 */ /* 0x000fe20000000800 */
[----:B------:R-:W-:Y:S01]  /*5080*/  @!PT LDS RZ, [RZ] ;  /* 0x00000000fffff984 */ /* 0x000fe20000000800 */
[----:B------:R-:W-:Y:S01]  /*5090*/  @!PT LDS RZ, [RZ] ;  /* 0x00000000fffff984 */ /* 0x000fe20000000800 */
[----:B------:R4:W-:Y:S06]  /*50a0*/  MEMBAR.ALL.CTA ;  /* 0x0000000000007992 */ /* 0x0009ec0000008000 */
[----:B----4-:R-:W4:Y:S01]  /*50b0*/  FENCE.VIEW.ASYNC.S ;  /* 0x00000000000073c6 */ /* 0x010f220000000000 */
[----:B---3--:R-:W-:Y:S11]  /*50c0*/  LOP3.LUT P0, RZ, R6, 0x1, RZ, 0xc0, !PT ;  /* 0x0000000106ff7812 */ /* 0x008ff6000780c0ff */
[----:B------:R-:W-:Y:S02]  /*50d0*/  @!UPT UIADD3 URZ, UPT, UPT, URZ, URZ, URZ ;  /* 0x000000fffffff290 */ /* 0x000fe4000fffe0ff */
[----:B----4-:R-:W-:Y:S01]  /*50e0*/  VOTEU.ANY UP2, P0 ;  /* 0x0000000000ff7886 */ /* 0x010fe20000040100 */
[----:B------:R-:W-:Y:S11]  /*50f0*/  PLOP3.LUT P0, PT, PT, PT, UP2, 0x80, 0x8 ;  /* 0x000000000008781c */ /* 0x000ff60003f0f028 */
[----:B------:R-:W-:Y:S02]  /*5100*/  @!UPT UIADD3 URZ, UPT, UPT, URZ, URZ, URZ ;  /* 0x000000fffffff290 */ /* 0x000fe4000fffe0ff */
[----:B--2---:R-:W-:Y:S02]  /*5110*/  @P0 SHF.R.U32.HI R0, RZ, 0x10, R5 ;  /* 0x00000010ff000819 */ /* 0x004fe40000011605 */
[----:B------:R-:W-:Y:S02]  /*5120*/  @P0 MOV R2, R4 ;  /* 0x0000000400020202 */ /* 0x000fe40000000f00 */
[----:B------:R-:W-:Y:S01]  /*5130*/  @P0 R2UR UR4, R0 ;  /* 0x00000000000402ca */ /* 0x000fe200000e0000 */
[----:B------:R-:W-:Y:S01]  /*5140*/  VIADD R0, R3, 0x150 ;  /* 0x0000015003007836 */ /* 0x000fe20000000000 */
[----:B------:R-:W-:Y:S02]  /*5150*/  @P0 LOP3.LUT R4, R5, 0xffff, RZ, 0xc0, !PT ;  /* 0x0000ffff05040812 */ /* 0x000fe400078ec0ff */
[----:B------:R-:W-:Y:S02]  /*5160*/  @P0 R2UR UR6, R2 ;  /* 0x00000000020602ca */ /* 0x000fe400000e0000 */
[----:B------:R-:W-:Y:S02]  /*5170*/  PRMT R0, RZ, 0x654, R0 ;  /* 0x00000654ff007816 */ /* 0x000fe40000000000 */
[----:B------:R-:W-:Y:S02]  /*5180*/  @P0 R2UR UR5, R4 ;  /* 0x00000000040502ca */ /* 0x000fe400000e0000 */
[----:B------:R2:W-:Y:S03]  /*5190*/  SYNCS.ARRIVE.TRANS64.RED.A1T0 RZ, [R0+URZ], RZ ;  /* 0x000000ff00ff79a7 */ /* 0x0005e600081004ff */
[----:B------:R-:W-:Y:S04]  /*51a0*/  @UP2 UMOV UR25, UR4 ;  /* 0x0000000400192c82 */ /* 0x000fe80008000000 */
[----:B------:R-:W-:Y:S04]  /*51b0*/  @UP2 UMOV UR13, UR6 ;  /* 0x00000006000d2c82 */ /* 0x000fe80008000000 */
[----:B------:R-:W-:Y:S01]  /*51c0*/  @UP2 UMOV UR7, UR5 ;  /* 0x0000000500072c82 */ /* 0x000fe20008000000 */
[----:B------:R-:W-:Y:S05]  /*51d0*/  BRA.U !UP0, `(.L_x_102) ;  /* 0x0000000108c07547 */ /* 0x000fea000b800000 */
[----:B------:R-:W-:Y:S02]  /*51e0*/  UIMAD.WIDE.U32 UR10, UR7, UR31, URZ ;  /* 0x0000001f070a72a5 */ /* 0x000fe4000f8e00ff */
[----:B------:R-:W-:Y:S02]  /*51f0*/  UP2UR UR12, UPR, URZ, 0x4 ;  /* 0x00000004ff0c7883 */ /* 0x000fe40008000000 */
[----:B------:R-:W-:Y:S02]  /*5200*/  UISETP.NE.AND UP2, UPT, UR30, 0x1, UPT ;  /* 0x000000011e00788c */ /* 0x000fe4000bf45270 */
[----:B------:R-:W-:Y:S02]  /*5210*/  UIMAD.WIDE.U32 UR18, UR13, UR28, URZ ;  /* 0x0000001c0d1272a5 */ /* 0x000fe4000f8e00ff */
[----:B------:R-:W-:Y:S02]  /*5220*/  USEL UR4, UR32, UR34, !UP2 ;  /* 0x0000002220047287 */ /* 0x000fe4000d000000 */
[----:B------:R-:W-:Y:S02]  /*5230*/  UISETP.NE.AND UP0, UPT, UR16, 0x1, UPT ;  /* 0x000000011000788c */ /* 0x000fe4000bf05270 */
[----:B------:R-:W-:Y:S02]  /*5240*/  UP2UR UR24, UPR, URZ, 0x2 ;  /* 0x00000002ff187883 */ /* 0x000fe40008000000 */
[----:B------:R-:W-:Y:S02]  /*5250*/  UISETP.NE.AND UP1, UPT, UR42, 0x1, UPT ;  /* 0x000000012a00788c */ /* 0x000fe4000bf25270 */
[----:B-1----:R-:W-:Y:S02]  /*5260*/  UIMAD.WIDE.U32 UR20, UR4, UR14, URZ ;  /* 0x0000000e041472a5 */ /* 0x002fe4000f8e00ff */
[----:B------:R-:W-:Y:S01]  /*5270*/  USEL UR8, UR33, UR35, !UP0 ;  /* 0x0000002321087287 */ /* 0x000fe2000c000000 */
[----:B------:R-:W-:Y:S02]  /*5280*/  UMOV UR5, UR11 ;  /* 0x0000000b00057c82 */ /* 0x000fe40008000000 */
[----:B------:R-:W-:Y:S02]  /*5290*/  USHF.R.U32.HI UR6, URZ, UR38, UR5 ;  /* 0x00000026ff067299 */ /* 0x000fe40008011605 */
[----:B------:R-:W-:Y:S02]  /*52a0*/  UIMAD.WIDE.U32 UR22, UR8, UR14, URZ ;  /* 0x0000000e081672a5 */ /* 0x000fe4000f8e00ff */
[----:B------:R-:W-:Y:S02]  /*52b0*/  USEL UR6, UR7, UR6, !UP2 ;  /* 0x0000000607067287 */ /* 0x000fe4000d000000 */
[----:B------:R-:W-:Y:S02]  /*52c0*/  UISETP.NE.AND UP2, UPT, UR12, URZ, UPT ;  /* 0x000000ff0c00728c */ /* 0x000fe4000bf45270 */
[----:B------:R-:W-:Y:S01]  /*52d0*/  UIMAD.WIDE.U32 UR10, UR6, UR14, URZ ;  /* 0x0000000e060a72a5 */ /* 0x000fe2000f8e00ff */
[----:B------:R-:W-:Y:S02]  /*52e0*/  UMOV UR5, UR19 ;  /* 0x0000001300057c82 */ /* 0x000fe40008000000 */
[----:B------:R-:W-:Y:S03]  /*52f0*/  USHF.R.U32.HI UR9, URZ, UR29, UR5 ;  /* 0x0000001dff097299 */ /* 0x000fe60008011605 */
[----:B------:R-:W-:Y:S02]  /*5300*/  UMOV UR5, UR21 ;  /* 0x0000001500057c82 */ /* 0x000fe40008000000 */
[----:B------:R-:W-:Y:S03]  /*5310*/  @UP1 USHF.R.U32.HI UR4, URZ, UR15, UR5 ;  /* 0x0000000fff041299 */ /* 0x000fe60008011605 */
[----:B------:R-:W-:Y:S01]  /*5320*/  UMOV UR5, UR23 ;  /* 0x0000001700057c82 */ /* 0x000fe20008000000 */
[----:B------:R-:W-:Y:S02]  /*5330*/  UIMAD UR4, UR42, UR4, URZ ;  /* 0x000000042a0472a4 */ /* 0x000fe4000f8e02ff */
[----:B------:R-:W-:Y:S02]  /*5340*/  @UP1 USHF.R.U32.HI UR8, URZ, UR15, UR5 ;  /* 0x0000000fff081299 */ /* 0x000fe40008011605 */
[----:B------:R-:W-:Y:S02]  /*5350*/  USEL UR5, UR13, UR9, !UP0 ;  /* 0x000000090d057287 */ /* 0x000fe4000c000000 */
[----:B------:R-:W-:Y:S02]  /*5360*/  UIMAD UR9, UR42, UR8, URZ ;  /* 0x000000082a0972a4 */ /* 0x000fe4000f8e02ff */
[----:B------:R-:W-:Y:S03]  /*5370*/  UISETP.GE.AND UP0, UPT, UR6, UR4, UPT ;  /* 0x000000040600728c */ /* 0x000fe6000bf06270 */
[----:B------:R-:W-:Y:S01]  /*5380*/  UMOV UR4, UR11 ;  /* 0x0000000b00047c82 */ /* 0x000fe20008000000 */
[----:B------:R-:W-:Y:S02]  /*5390*/  UISETP.GE.OR UP0, UPT, UR5, UR9, UP0 ;  /* 0x000000090500728c */ /* 0x000fe40008706670 */
[----:B------:R-:W-:Y:S02]  /*53a0*/  USHF.R.U32.HI UR4, URZ, UR15, UR4 ;  /* 0x0000000fff047299 */ /* 0x000fe40008011604 */
[----:B------:R-:W-:Y:S02]  /*53b0*/  UIMAD.WIDE.U32 UR10, UR5, UR14, URZ ;  /* 0x0000000e050a72a5 */ /* 0x000fe4000f8e00ff */
[----:B------:R-:W-:Y:S04]  /*53c0*/  USEL UR12, UR6, UR4, !UP1 ;  /* 0x00000004060c7287 */ /* 0x000fe8000c800000 */
[----:B------:R-:W-:Y:S01]  /*53d0*/  UIADD3 UR9, UPT, UPT, -UR12, URZ, URZ ;  /* 0x000000ff0c097290 */ /* 0x000fe2000fffe1ff */
[----:B------:R-:W-:Y:S02]  /*53e0*/  @!UP0 UMOV UR4, UR11 ;  /* 0x0000000b00048c82 */ /* 0x000fe40008000000 */
[----:B------:R-:W-:Y:S02]  /*53f0*/  @!UP0 USHF.R.U32.HI UR4, URZ, UR15, UR4 ;  /* 0x0000000fff048299 */ /* 0x000fe40008011604 */
[----:B------:R-:W-:Y:S02]  /*5400*/  UIMAD UR9, UR42, UR9, UR6 ;  /* 0x000000092a0972a4 */ /* 0x000fe4000f8e0206 */
[----:B------:R-:W-:Y:S02]  /*5410*/  @!UP0 USEL UR4, UR5, UR4, !UP1 ;  /* 0x0000000405048287 */ /* 0x000fe4000c800000 */
[----:B------:R-:W-:Y:S02]  /*5420*/  UISETP.NE.AND UP1, UPT, UR24, URZ, UPT ;  /* 0x000000ff1800728c */ /* 0x000fe4000bf25270 */
[----:B------:R-:W-:Y:S02]  /*5430*/  @!UP0 UIMAD UR9, UR8, UR9, UR4 ;  /* 0x00000009080982a4 */ /* 0x000fe4000f8e0204 */
[----:B------:R-:W-:Y:S02]  /*5440*/  @!UP0 UIADD3 UR10, UPT, UPT, UR12, -UR4, URZ ;  /* 0x800000040c0a8290 */ /* 0x000fe4000fffe0ff */
[----:B------:R-:W-:Y:S02]  /*5450*/  UIADD3 UR4, UPT, UPT, -UR5, URZ, URZ ;  /* 0x000000ff05047290 */ /* 0x000fe4000fffe1ff */
[----:B------:R-:W-:Y:S02]  /*5460*/  UIADD3 UR8, UPT, UPT, -UR6, URZ, URZ ;  /* 0x000000ff06087290 */ /* 0x000fe4000fffe1ff */
[----:B------:R-:W-:Y:S02]  /*5470*/  @!UP0 UIMAD UR6, UR10, UR42, UR5 ;  /* 0x0000002a0a0682a4 */ /* 0x000fe4000f8e0205 */
[----:B------:R-:W-:Y:S02]  /*5480*/  UIMAD UR13, UR16, UR4, UR13 ;  /* 0x00000004100d72a4 */ /* 0x000fe4000f8e020d */
[----:B------:R-:W-:Y:S01]  /*5490*/  UIMAD UR7, UR30, UR8, UR7 ;  /* 0x000000081e0772a4 */ /* 0x000fe2000f8e0207 */
[----:B------:R-:W-:Y:S02]  /*54a0*/  @!UP0 UMOV UR5, UR9 ;  /* 0x0000000900058c82 */ /* 0x000fe40008000000 */
[----:B------:R-:W-:Y:S02]  /*54b0*/  UIMAD UR13, UR5, UR16, UR13 ;  /* 0x00000010050d72a4 */ /* 0x000fe4000f8e020d */
[----:B------:R-:W-:Y:S11]  /*54c0*/  UIMAD UR7, UR6, UR30, UR7 ;  /* 0x0000001e060772a4 */ /* 0x000ff6000f8e0207 */
[----:B------:R-:W-:Y:S01]  /*54d0*/  @!UPT UIADD3 URZ, UPT, UPT, URZ, URZ, URZ ;  /* 0x000000fffffff290 */ /* 0x000fe2000fffe0ff */
.L_x_102:
[----:B------:R-:W3:Y:S01]  /*54e0*/  @!UP3 LDCU.128 UR20, c[0x0][0xb10] ;  /* 0x00016200ff14b7ac */ /* 0x000ee20008000c00 */
[----:B------:R-:W-:Y:S02]  /*54f0*/  ISETP.NE.U32.AND P0, PT, RZ, UR26, PT ;  /* 0x0000001aff007c0c */ /* 0x000fe4000bf05070 */
[----:B------:R-:W-:Y:S02]  /*5500*/  SHF.L.U32 R2, R11, 0x1f, RZ ;  /* 0x0000001f0b027819 */ /* 0x000fe400000006ff */
[----:B------:R-:W-:Y:S01]  /*5510*/  ISETP.NE.AND.EX P0, PT, RZ, UR27, PT, P0 ;  /* 0x0000001bff007c0c */ /* 0x000fe2000bf05300 */
[----:B------:R-:W4:Y:S01]  /*5520*/  @!UP3 LDCU UR5, c[0x0][0xb0c] ;  /* 0x00016180ff05b7ac */ /* 0x000f220008000800 */
[----:B---3--:R-:W-:Y:S07]  /*5530*/  UIMAD.WIDE.U32 UR8, UR13, UR20, URZ ;  /* 0x000000140d0872a5 */ /* 0x008fee000f8e00ff */
[----:B------:R-:W-:Y:S01]  /*5540*/  @!UP3 UMOV UR4, UR9 ;  /* 0x000000090004bc82 */ /* 0x000fe20008000000 */
[----:B----4-:R-:W-:Y:S02]  /*5550*/  @!UP3 UISETP.NE.AND UP0, UPT, UR5, 0x1, UPT ;  /* 0x000000010500b88c */ /* 0x010fe4000bf05270 */
[----:B------:R-:W-:Y:S02]  /*5560*/  @!UP3 USHF.R.U32.HI UR4, URZ, UR21, UR4 ;  /* 0x00000015ff04b299 */ /* 0x000fe40008011604 */
[----:B------:R-:W-:Y:S02]  /*5570*/  UIMAD.WIDE.U32 UR8, UR7, UR23, URZ ;  /* 0x00000017070872a5 */ /* 0x000fe4000f8e00ff */
[----:B------:R-:W-:Y:S02]  /*5580*/  @!UP3 USEL UR10, UR13, UR4, !UP0 ;  /* 0x000000040d0ab287 */ /* 0x000fe4000c000000 */
[----:B------:R-:W-:Y:S03]  /*5590*/  @!UP3 UISETP.NE.AND UP0, UPT, UR22, 0x1, UPT ;  /* 0x000000011600b88c */ /* 0x000fe6000bf05270 */
[----:B------:R-:W-:Y:S02]  /*55a0*/  @!UP3 UMOV UR6, UR9 ;  /* 0x000000090006bc82 */ /* 0x000fe40008000000 */
[----:B------:R-:W3:Y:S02]  /*55b0*/  @!UP3 LDCU UR4, c[0x0][0xb20] ;  /* 0x00016400ff04b7ac */ /* 0x000ee40008000800 */
[----:B---3--:R-:W-:Y:S04]  /*55c0*/  @!UP3 USHF.R.U32.HI UR6, URZ, UR4, UR6 ;  /* 0x00000004ff06b299 */ /* 0x008fe80008011606 */
[----:B------:R-:W-:Y:S04]  /*55d0*/  @!UP3 USEL UR6, UR7, UR6, !UP0 ;  /* 0x000000060706b287 */ /* 0x000fe8000c000000 */
[----:B------:R-:W-:Y:S02]  /*55e0*/  @!UP3 UIADD3 UR4, UPT, UPT, -UR10, UR6, URZ ;  /* 0x000000060a04b290 */ /* 0x000fe4000fffe1ff */
[----:B------:R-:W-:Y:S02]  /*55f0*/  @!UP3 UIADD3 UR6, UPT, UPT, UR10, -UR6, URZ ;  /* 0x800000060a06b290 */ /* 0x000fe4000fffe0ff */
[----:B------:R-:W-:Y:S02]  /*5600*/  @!UP3 UIMAD UR13, UR4, UR5, UR13 ;  /* 0x00000005040db2a4 */ /* 0x000fe4000f8e020d */
[----:B------:R-:W-:Y:S01]  /*5610*/  @!UP3 UIMAD UR7, UR6, UR22, UR7 ;  /* 0x000000160607b2a4 */ /* 0x000fe2000f8e0207 */
[----:B------:R-:W-:Y:S11]  /*5620*/  BRA.U UP4, `(.L_x_103) ;  /* 0x0000000104107547 */ /* 0x000ff6000b800000 */
[----:B------:R-:W-:Y:S04]  /*5630*/  MOV R3, UR37 ;  /* 0x0000002500037c02 */ /* 0x000fe80008000f00 */
[----:B------:R-:W-:Y:S04]  /*5640*/  SHF.L.U32 R3, R3, 0x1f, RZ ;  /* 0x0000001f03037819 */ /* 0x000fe800000006ff */
[----:B------:R-:W3:Y:S02]  /*5650*/  SYNCS.PHASECHK.TRANS64.TRYWAIT P1, [UR17+0x138], R3 ;  /* 0x00013803ff0075a7 */ /* 0x000ee40008021111 */
[----:B---3--:R-:W-:Y:S05]  /*5660*/  @!P1 BRA `(.L_x_104) ;  /* 0x0000002c00e49947 */ /* 0x008fea0003800000 */
.L_x_103:
[----:B------:R-:W-:Y:S05]  /*5670*/  BRA.U !UP6, `(.L_x_105) ;  /* 0x000000010e387547 */ /* 0x000fea000b800000 */
[----:B------:R-:W-:Y:S01]  /*5680*/  UPLOP3.LUT UP1, UPT, UPT, UPT, UP5, 0x80, 0x8 ;  /* 0x000000000008789c */ /* 0x000fe20003f2f050 */
[----:B--2---:R-:W-:Y:S01]  /*5690*/  HFMA2 R0, -RZ, RZ, 0, 5.9604644775390625e-08 ;  /* 0x00000001ff007431 */ /* 0x004fe200000001ff */
[----:B------:R-:W2:Y:S01]  /*56a0*/  LDCU.64 UR8, c[0x0][0x358] ;  /* 0x00006b00ff0877ac */ /* 0x000ea20008000a00 */
[----:B------:R-:W-:Y:S03]  /*56b0*/  IMAD.MOV.U32 R81, RZ, RZ, 0x1 ;  /* 0x00000001ff517424 */ /* 0x000fe600078e00ff */
[----:B------:R-:W-:Y:S05]  /*56c0*/  PLOP3.LUT P1, PT, PT, PT, UP1, 0x80, 0x8 ;  /* 0x000000000008781c */ /* 0x000fea0003f2f018 */
[----:B------:R-:W3:Y:S01]  /*56d0*/  @UP1 LDCU.64 UR4, c[0x0][0x888] ;  /* 0x00011100ff0417ac */ /* 0x000ee20008000a00 */
[----:B------:R-:W-:Y:S07]  /*56e0*/  @UP1 UIMAD UR6, UR36, UR26, URZ ;  /* 0x0000001a240612a4 */ /* 0x000fee000f8e02ff */
[----:B------:R-:W-:Y:S01]  /*56f0*/  @!P1 PRMT R81, R0, 0x7610, R81 ;  /* 0x0000761000519816 */ /* 0x000fe20000000051 */
[----:B---3--:R-:W-:Y:S06]  /*5700*/  @UP1 UIMAD.WIDE UR4, UR6, 0x4, UR4 ;  /* 0x00000004060418a5 */ /* 0x008fec000f8e0204 */
[----:B-----5:R-:W-:Y:S01]  /*5710*/  IMAD.U32 R40, RZ, RZ, UR4 ;  /* 0x00000004ff287e24 */ /* 0x020fe2000f8e00ff */
[----:B------:R-:W-:Y:S04]  /*5720*/  MOV R41, UR5 ;  /* 0x0000000500297c02 */ /* 0x000fe80008000f00 */
[----:B------:R-:W3:Y:S01]  /*5730*/  @!UP1 LDCU UR4, c[0x0][0x880] ;  /* 0x00011000ff0497ac */ /* 0x000ee20008000800 */
[----:B--2---:R4:W5:Y:S02]  /*5740*/  @P1 LDG.E R40, desc[UR8][R40.64] ;  /* 0x0000000828281981 */ /* 0x004964000c1e1900 */
[----:B---34-:R-:W-:Y:S07]  /*5750*/  @!P1 IMAD.U32 R40, RZ, RZ, UR4 ;  /* 0x00000004ff289e24 */ /* 0x018fee000f8e00ff */
.L_x_105:
[----:B-----5:R-:W-:Y:S01]  /*5760*/  @!P0 ISETP.EQ.AND P2, PT, R40, RZ, PT ;  /* 0x000000ff2800820c */ /* 0x020fe20003f42270 */
[----:B------:R-:W-:Y:S01]  /*5770*/  @!UPT UIADD3 URZ, UPT, UPT, URZ, URZ, URZ ;  /* 0x000000fffffff290 */ /* 0x000fe2000fffe0ff */
[----:B------:R-:W-:Y:S11]  /*5780*/  @!P0 BRA `(.L_x_106) ;  /* 0x0000000000148947 */ /* 0x000ff60003800000 */
[----:B------:R-:W-:Y:S02]  /*5790*/  LOP3.LUT P0, RZ, R81, 0xff, RZ, 0xc0, !PT ;  /* 0x000000ff51ff7812 */ /* 0x000fe4000780c0ff */
[----:B------:R-:W-:Y:S04]  /*57a0*/  PLOP3.LUT P2, PT, PT, PT, UP1, 0x80, 0x8 ;  /* 0x000000000008781c */ /* 0x000fe80003f4f018 */
[----:B------:R-:W-:Y:S07]  /*57b0*/  PLOP3.LUT P2, PT, P2, PT, PT, 0x8, 0x80 ;  /* 0x000000000080781c */ /* 0x000fee000174e170 */
[----:B------:R-:W-:Y:S11]  /*57c0*/  @P0 ISETP.EQ.AND P2, PT, R40, RZ, PT ;  /* 0x000000ff2800020c */ /* 0x000ff60003f42270 */
[----:B------:R-:W-:Y:S02]  /*57d0*/  @!UPT UIADD3 URZ, UPT, UPT, URZ, URZ, URZ ;  /* 0x000000fffffff290 */ /* 0x000fe4000fffe0ff */
.L_x_106:
[----:B------:R-:W3:Y:S01]  /*57e0*/  SYNCS.PHASECHK.TRANS64.TRYWAIT P0, [UR17+0x128], R2 ;  /* 0x00012802ff0075a7 */ /* 0x000ee20008001111 */
[----:B------:R-:W-:Y:S02]  /*57f0*/  ELECT P1, URZ, PT ;  /* 0x0000000000ff782f */ /* 0x000fe40003820000 */
[----:B------:R-:W-:Y:S01]  /*5800*/  IADD3 R10, PT, PT, R10, 0x1, RZ ;  /* 0x000000010a0a7810 */ /* 0x000fe20007ffe0ff */
[----:B---3--:R-:W-:Y:S10]  /*5810*/  @!P0 BRA `(.L_x_107) ;  /* 0x0000002c00908947 */ /* 0x008ff40003800000 */
.L_x_189:
[----:B------:R-:W-:Y:S01]  /*5820*/  PLOP3.LUT P1, PT, P2, P1, PT, 0xf2, 0x2f ;  /* 0x00000000002f781c */ /* 0x000fe20001723e72 */
[----:B------:R-:W-:Y:S01]  /*5830*/  UMOV UR18, 0x0 ;  /* 0x0000000000127882 */ /* 0x000fe20000000000 */
[----:B------:R-:W-:Y:S01]  /*5840*/  UMOV UR19, 0x10000000 ;  /* 0x1000000000137882 */ /* 0x000fe20000000000 */
[----:B------:R-:W-:Y:S01]  /*5850*/  UMOV UR12, UR36 ;  /* 0x00000024000c7c82 */ /* 0x000fe20008000000 */
[----:B------:R-:W-:Y:S01]  /*5860*/  LOP3.LUT R11, R11, 0x1, RZ, 0x3c, !PT ;  /* 0x000000010b0b7812 */ /* 0x000fe200078e3cff */
[----:B------:R-:W-:Y:S01]  /*5870*/  UMOV UR36, UR25 ;  /* 0x0000001900247c82 */ /* 0x000fe20008000000 */
[----:B------:R-:W-:Y:S07]  /*5880*/  UPLOP3.LUT UP4, UPT, UPT, UPT, UPT, 0x80, 0x8 ;  /* 0x000000000008789c */ /* 0x000fee0003f8f070 */
[----:B--2---:R-:W-:Y:S01]  /*5890*/  @!P1 IADD3 R2, P0, PT, R12, 0x580, RZ ;  /* 0x000005800c029810 */ /* 0x004fe20007f1e0ff */
[----:B------:R-:W-:Y:S03]  /*58a0*/  VOTEU.ALL UP0, P1 ;  /* 0x0000000000ff7886 */ /* 0x000fe60000800000 */
[----:B------:R-:W-:Y:S01]  /*58b0*/  @!P1 R2UR UR5, R2 ;  /* 0x00000000020592ca */ /* 0x000fe200000e0000 */
[----:B------:R-:W-:Y:S01]  /*58c0*/  @!P1 IMAD.X R0, RZ, RZ, R13, P0 ;  /* 0x000000ffff009224 */ /* 0x000fe200000e060d */
[----:B------:R-:W-:Y:S01]  /*58d0*/  @!UP0 USHF.L.U32 UR10, UR46, 0x6, URZ ;  /* 0x000000062e0a8899 */ /* 0x000fe200080006ff */
[----:B------:R-:W-:Y:S01]  /*58e0*/  ISETP.NE.AND P0, PT, R10, 0x2, PT ;  /* 0x000000020a00780c */ /* 0x000fe20003f05270 */
[----:B------:R-:W-:Y:S02]  /*58f0*/  @!UP0 USHF.L.U32 UR11, UR45, 0x6, URZ ;  /* 0x000000062d0b8899 */ /* 0x000fe400080006ff */
[----:B------:R-:W-:Y:S01]  /*5900*/  @!P1 R2UR UR4, R0 ;  /* 0x00000000000492ca */ /* 0x000fe200000e0000 */
[----:B------:R-:W-:Y:S01]  /*5910*/  @!UP0 UIADD3 UR8, UPT, UPT, UR17, 0x200, URZ ;  /* 0x0000020011088890 */ /* 0x000fe2000fffe0ff */
[----:B------:R-:W-:Y:S01]  /*5920*/  SEL R0, RZ, 0x1, P0 ;  /* 0x00000001ff007807 */ /* 0x000fe20000000000 */
[----:B------:R-:W-:Y:S01]  /*5930*/  @!UP0 UIADD3 UR9, UPT, UPT, UR17, 0x120, URZ ;  /* 0x0000012011098890 */ /* 0x000fe2000fffe0ff */
[----:B------:R-:W-:Y:S01]  /*5940*/  SEL R10, R10, RZ, P0 ;  /* 0x000000ff0a0a7207 */ /* 0x000fe20000000000 */
[----:B------:R-:W-:Y:S01]  /*5950*/  VOTEU.ALL UP0, P1 ;  /* 0x0000000000ff7886 */ /* 0x000fe20000800000 */
[----:B------:R-:W-:Y:S01]  /*5960*/  LOP3.LUT R9, R9, R0, RZ, 0x3c, !PT ;  /* 0x0000000009097212 */ /* 0x000fe200078e3cff */
[----:B------:R-:W-:Y:S01]  /*5970*/  IMAD.U32 R2, RZ, RZ, UR5 ;  /* 0x00000005ff027e24 */ /* 0x000fe2000f8e00ff */
[----:B------:R-:W-:Y:S02]  /*5980*/  UIADD3 UR46, UPT, UPT, UR7, UR60, URZ ;  /* 0x0000003c072e7290 */ /* 0x000fe4000fffe0ff */
[----:B------:R-:W-:Y:S03]  /*5990*/  UIADD3 UR45, UPT, UPT, UR13, UR57, URZ ;  /* 0x000000390d2d7290 */ /* 0x000fe6000fffe0ff */
[----:B------:R-:W-:Y:S01]  /*59a0*/  IMAD.U32 R3, RZ, RZ, UR4 ;  /* 0x00000004ff037e24 */ /* 0x000fe2000f8e00ff */
[----:B------:R-:W-:Y:S04]  /*59b0*/  @!P1 R2UR UR4, R2 ;  /* 0x00000000020492ca */ /* 0x000fe800000e0000 */
[----:B------:R-:W-:Y:S11]  /*59c0*/  @!P1 R2UR UR5, R3 ;  /* 0x00000000030592ca */ /* 0x000ff600000e0000 */
[----:B------:R-:W-:Y:S02]  /*59d0*/  @!UPT UIADD3 URZ, UPT, UPT, URZ, URZ, URZ ;  /* 0x000000fffffff290 */ /* 0x000fe4000fffe0ff */
[----:B------:R2:W-:Y:S01]  /*59e0*/  @!UP0 UTMALDG.3D [UR8], [UR4], desc[UR18] ;  /* 0x00001208040085b4 */ /* 0x0005e20008011000 */
[----:B------:R2:W-:Y:S01]  /*59f0*/  @!P1 SYNCS.ARRIVE.TRANS64.RED.A0TR RZ, [UR17+0x120], R8 ;  /* 0x00012008ffff99a7 */ /* 0x0005e20008300411 */
[----:B------:R-:W-:Y:S01]  /*5a00*/  SYNCS.ARRIVE.TRANS64.RED.A1T0 RZ, [UR55], RZ ;  /* 0x000000ffffff79a7 */ /* 0x000fe20008100437 */
[----:B------:R-:W-:Y:S05]  /*5a10*/  BRA.U UP2, `(.L_x_108) ;  /* 0xfffffff502747547 */ /* 0x000fea000b83ffff */
[----:B------:R-:W-:Y:S07]  /*5a20*/  MOV R0, UR17 ;  /* 0x0000001100007c02 */ /* 0x000fee0008000f00 */
.L_x_109:
[----:B---3--:R-:W-:-:S04]  /*5a30*/  SHF.L.U32 R2, R11, 0x1f, RZ ;  /* 0x0000001f0b027819 */ /* 0x008fc800000006ff */
[----:B------:R3:W4:Y:S03]  /*5a40*/  SYNCS.PHASECHK.TRANS64.TRYWAIT P0, [R0+URZ+0x128], R2 ;  /* 0x00012802000075a7 */ /* 0x00072600080011ff */
[----:B----4-:R-:W-:Y:S05]  /*5a50*/  @!P0 NANOSLEEP.SYNCS 0x989680 ;  /* 0x009896800000895d */ /* 0x010fea0003900000 */
[----:B------:R-:W4:Y:S02]  /*5a60*/  @!P0 SYNCS.PHASECHK.TRANS64 P0, [R0+URZ+0x128], R2 ;  /* 0x00012802000085a7 */ /* 0x000f2400080010ff */
[----:B-12-4-:R-:W-:Y:S05]  /*5a70*/  @P0 EXIT ;  /* 0x000000000000094d */ /* 0x016fea0003800000 */
[----:B------:R-:W-:Y:S05]  /*5a80*/  BRA `(.L_x_109) ;  /* 0xfffffffc00e87947 */ /* 0x000fea000383ffff */
.L_x_100:
[----:B------:R-:W-:-:S06]  /*5a90*/  UISETP.GE.AND UP0, UPT, UR20, 0x4, UPT ;  /* 0x000000041400788c */ /* 0x000fcc000bf06270 */
[----:B------:R-:W-:-:S13]  /*5aa0*/  PLOP3.LUT P0, PT, PT, PT, UP0, 0x80, 0x8 ;  /* 0x000000000008781c */ /* 0x000fda0003f0f008 */
[----:B-1----:R-:W-:Y:S05]  /*5ab0*/  @!P0 EXIT ;  /* 0x000000000000894d */ /* 0x002fea0003800000 */
[----:B------:R-:W-:Y:S01]  /*5ac0*/  BAR.SYNC.DEFER_BLOCKING 0x6, 0xa0 ;  /* 0x0182800000007b1d */ /* 0x000fe20000010000 */
[C---:B------:R-:W-:Y:S01]  /*5ad0*/  IMAD.SHL.U32 R6, R78.reuse, 0x40, RZ ;  /* 0x000000404e067824 */ /* 0x040fe200078e00ff */
[----:B------:R-:W-:Y:S01]  /*5ae0*/  SHF.R.U32.HI R7, RZ, 0x1, R78 ;  /* 0x00000001ff077819 */ /* 0x000fe2000001164e */
[C---:B------:R-:W-:Y:S01]  /*5af0*/  IMAD.SHL.U32 R4, R78.reuse, 0x8, RZ ;  /* 0x000000084e047824 */ /* 0x040fe200078e00ff */
[----:B------:R-:W-:Y:S01]  /*5b00*/  CS2R R86, SRZ ;  /* 0x0000000000567805 */ /* 0x000fe2000001ff00 */
[----:B------:R-:W-:Y:S01]  /*5b10*/  IMAD.U32 R37, R78, 0x10000, RZ ;  /* 0x000100004e257824 */ /* 0x000fe200078e00ff */
[----:B------:R-:W-:Y:S01]  /*5b20*/  UMOV UR44, 0x400 ;  /* 0x00000400002c7882 */ /* 0x000fe20000000000 */
[C---:B------:R-:W-:Y:S01]  /*5b30*/  LOP3.LUT R5, R6.reuse, 0x180, RZ, 0xc0, !PT ;  /* 0x0000018006057812 */ /* 0x040fe200078ec0ff */
[----:B------:R-:W-:Y:S01]  /*5b40*/  ULEA UR44, UR55, UR44, 0x18 ;  /* 0x0000002c372c7291 */ /* 0x000fe2000f8ec0ff */
[----:B------:R-:W-:Y:S01]  /*5b50*/  LOP3.LUT R6, R6, 0x640, RZ, 0xc0, !PT ;  /* 0x0000064006067812 */ /* 0x000fe200078ec0ff */
[----:B------:R-:W1:Y:S01]  /*5b60*/  LDC.64 R74, c[0x0][0x888] ;  /* 0x00022200ff4a7b82 */ /* 0x000e620000000a00 */
[----:B------:R-:W-:Y:S01]  /*5b70*/  LOP3.LUT R4, R5, 0x30, R4, 0xf8, !PT ;  /* 0x0000003005047812 */ /* 0x000fe200078ef804 */
[----:B------:R-:W-:Y:S01]  /*5b80*/  IMAD.SHL.U32 R5, R82, 0x800, RZ ;  /* 0x0000080052057824 */ /* 0x000fe200078e00ff */
[----:B------:R-:W-:Y:S01]  /*5b90*/  UIADD3 UR4, UPT, UPT, UR44, 0x1200, URZ ;  /* 0x000012002c047890 */ /* 0x000fe2000fffe0ff */
[----:B------:R-:W-:Y:S01]  /*5ba0*/  IMAD.SHL.U32 R79, R78, 0x10, RZ ;  /* 0x000000104e4f7824 */ /* 0x000fe200078e00ff */
[----:B------:R-:W-:Y:S01]  /*5bb0*/  LOP3.LUT R4, R4, 0x20, R7, 0x78, !PT ;  /* 0x0000002004047812 */ /* 0x000fe200078e7807 */
[----:B------:R-:W-:Y:S01]  /*5bc0*/  IMAD.MOV.U32 R36, RZ, RZ, RZ ;  /* 0x000000ffff247224 */ /* 0x000fe200078e00ff */
[----:B------:R-:W-:Y:S01]  /*5bd0*/  LOP3.LUT R5, R6, 0x800, R5, 0xf8, !PT ;  /* 0x0000080006057812 */ /* 0x000fe200078ef805 */
[----:B------:R-:W2:Y:S01]  /*5be0*/  LDC.64 R76, c[0x0][0x890] ;  /* 0x00022400ff4c7b82 */ /* 0x000ea20000000a00 */
[----:B------:R-:W-:-:S02]  /*5bf0*/  LOP3.LUT R79, R79, 0x20, RZ, 0xc0, !PT ;  /* 0x000000204f4f7812 */ /* 0x000fc400078ec0ff */
[----:B------:R-:W-:Y:S02]  /*5c00*/  CS2R R84, SRZ ;  /* 0x0000000000547805 */ /* 0x000fe4000001ff00 */
[----:B------:R-:W-:Y:S01]  /*5c10*/  LOP3.LUT R80, R5, R4, RZ, 0xfc, !PT ;  /* 0x0000000405507212 */ /* 0x000fe200078efcff */
[----:B------:R-:W-:Y:S01]  /*5c20*/  IMAD.SHL.U32 R5, R82, 0x200000, RZ ;  /* 0x0020000052057824 */ /* 0x000fe200078e00ff */
[----:B------:R-:W3:Y:S01]  /*5c30*/  LDCU UR53, c[0x0][0x370] ;  /* 0x00006e00ff3577ac */ /* 0x000ee20008000800 */
[----:B------:R-:W4:Y:S01]  /*5c40*/  LDS R0, [UR44+0x1f0] ;  /* 0x0001f02cff007984 */ /* 0x000f220008000800 */
[----:B------:R-:W-:Y:S01]  /*5c50*/  IMAD.U32 R88, RZ, RZ, UR4 ;  /* 0x00000004ff587e24 */ /* 0x000fe2000f8e00ff */
[----:B------:R-:W1:Y:S01]  /*5c60*/  LDC.64 R72, c[0x0][0x8b0] ;  /* 0x00022c00ff487b82 */ /* 0x000e620000000a00 */
[----:B------:R-:W-:Y:S01]  /*5c70*/  LOP3.LUT R5, R5, 0x200000, RZ, 0xc0, !PT ;  /* 0x0020000005057812 */ /* 0x000fe200078ec0ff */
[----:B------:R-:W-:Y:S01]  /*5c80*/  VIADD R4, R80, UR44 ;  /* 0x0000002c50047c36 */ /* 0x000fe20008000000 */
[----:B------:R-:W1:Y:S02]  /*5c90*/  LDCU.64 UR62, c[0x0][0x348] ;  /* 0x00006900ff3e77ac */ /* 0x000e640008000a00 */
[----:B------:R-:W-:-:S02]  /*5ca0*/  LOP3.LUT R37, R5, 0x400000, R37, 0xf8, !PT ;  /* 0x0040000005257812 */ /* 0x000fc400078ef825 */
[----:B------:R-:W-:Y:S01]  /*5cb0*/  IADD3 R79, PT, PT, -R79, 0x200, R4 ;  /* 0x000002004f4f7810 */ /* 0x000fe20007ffe104 */
[----:B------:R-:W1:Y:S01]  /*5cc0*/  LDC.64 R70, c[0x0][0x8a8] ;  /* 0x00022a00ff467b82 */ /* 0x000e620000000a00 */
[----:B------:R-:W1:Y:S01]  /*5cd0*/  LDCU UR43, c[0x0][0xb0c] ;  /* 0x00016180ff2b77ac */ /* 0x000e620008000800 */
[----:B------:R-:W1:Y:S01]  /*5ce0*/  LDCU UR39, c[0x0][0xb30] ;  /* 0x00016600ff2777ac */ /* 0x000e620008000800 */
[----:B------:R-:W1:Y:S01]  /*5cf0*/  LDCU.64 UR58, c[0x0][0x888] ;  /* 0x00011100ff3a77ac */ /* 0x000e620008000a00 */
[----:B------:R-:W1:Y:S01]  /*5d00*/  LDCU.64 UR40, c[0x0][0xb28] ;  /* 0x00016500ff2877ac */ /* 0x000e620008000a00 */
[----:B------:R-:W1:Y:S01]  /*5d10*/  LDCU.128 UR48, c[0x0][0xb10] ;  /* 0x00016200ff3077ac */ /* 0x000e620008000c00 */
[----:B------:R-:W1:Y:S01]  /*5d20*/  LDCU UR52, c[0x0][0x374] ;  /* 0x00006e80ff3477ac */ /* 0x000e620008000800 */
[----:B------:R-:W-:Y:S01]  /*5d30*/  UIADD3 UR56, UPT, UPT, UR44, 0x200, URZ ;  /* 0x000002002c387890 */ /* 0x000fe2000fffe0ff */
[----:B--234-:R-:W-:-:S11]  /*5d40*/  IMAD.IADD R37, R0, 0x1, R37 ;  /* 0x0000000100257824 */ /* 0x01cfd600078e0225 */
.L_x_127:
[----:B------:R-:W-:Y:S02]  /*5d50*/  LEA R3, R84, UR44, 0x3 ;  /* 0x0000002c54037c11 */ /* 0x000fe4000f8e18ff */
[----:B------:R-:W-:Y:S02]  /*5d60*/  SHF.L.U32 R0, R86, 0x1f, RZ ;  /* 0x0000001f56007819 */ /* 0x000fe400000006ff */
[----:B------:R-:W-:Y:S02]  /*5d70*/  LEA R4, R84, UR44, 0x4 ;  /* 0x0000002c54047c11 */ /* 0x000fe4000f8e20ff */
[----:B--2---:R-:W2:Y:S02]  /*5d80*/  SYNCS.PHASECHK.TRANS64.TRYWAIT P0, [R3+URZ+0x140], R0 ;  /* 0x00014000030075a7 */ /* 0x004ea400080011ff */
[----:B-12---:R-:W-:Y:S05]  /*5d90*/  @!P0 BRA `(.L_x_110) ;  /* 0x0000002800488947 */ /* 0x006fea0003800000 */
.L_x_190:
        /* <DEDUP_REMOVED lines=11> */
[----:B------:R-:W-:Y:S01]  /*5e50*/  PLOP3.LUT P0, PT, PT, PT, UP1, 0x80, 0x8 ;  /* 0x000000000008781c */ /* 0x000fe20003f0f018 */
[----:B------:R-:W-:Y:S11]  /*5e60*/  UP2UR UR47, UPR, URZ, 0x2 ;  /* 0x00000002ff2f7883 */ /* 0x000ff60008000000 */
[----:B------:R-:W-:Y:S01]  /*5e70*/  @!UPT UIADD3 URZ, UPT, UPT, URZ, URZ, URZ ;  /* 0x000000fffffff290 */ /* 0x000fe2000fffe0ff */
        /* <DEDUP_REMOVED lines=13> */
[----:B------:R-:W3:Y:S01]  /*5f50*/  LDCU UR12, c[0x0][0xb20] ;  /* 0x00016400ff0c77ac */ /* 0x000ee20008000800 */
[----:B-1----:R-:W-:Y:S02]  /*5f60*/  UIMAD.WIDE.U32 UR4, UR52, UR51, URZ ;  /* 0x00000033340472a5 */ /* 0x002fe4000f8e00ff */
[----:B------:R-:W-:Y:S02]  /*5f70*/  UIMAD.WIDE.U32 UR6, UR53, UR48, URZ ;  /* 0x00000030350672a5 */ /* 0x000fe4000f8e00ff */
[----:B------:R-:W-:Y:S02]  /*5f80*/  UISETP.NE.AND UP0, UPT, UR50, 0x1, UPT ;  /* 0x000000013200788c */ /* 0x000fe4000bf05270 */
[----:B------:R-:W-:Y:S02]  /*5f90*/  UIMAD.WIDE.U32 UR8, UR37, UR51, URZ ;  /* 0x00000033250872a5 */ /* 0x000fe4000f8e00ff */
[----:B------:R-:W-:Y:S02]  /*5fa0*/  UIMAD.WIDE.U32 UR10, UR38, UR48, URZ ;  /* 0x00000030260a72a5 */ /* 0x000fe4000f8e00ff */
[----:B------:R-:W-:Y:S02]  /*5fb0*/  UISETP.NE.AND UP1, UPT, UR43, 0x1, UPT ;  /* 0x000000012b00788c */ /* 0x000fe4000bf25270 */
[----:B------:R-:W-:Y:S01]  /*5fc0*/  UISETP.NE.AND UP2, UPT, UR42, 0x1, UPT ;  /* 0x000000012a00788c */ /* 0x000fe2000bf45270 */
[----:B------:R-:W-:Y:S02]  /*5fd0*/  UMOV UR4, UR5 ;  /* 0x0000000500047c82 */ /* 0x000fe40008000000 */
[----:B---3--:R-:W-:Y:S03]  /*5fe0*/  USHF.R.U32.HI UR5, URZ, UR12, UR4 ;  /* 0x0000000cff057299 */ /* 0x008fe60008011604 */
[----:B------:R-:W-:Y:S02]  /*5ff0*/  UMOV UR4, UR7 ;  /* 0x0000000700047c82 */ /* 0x000fe40008000000 */
[----:B------:R-:W-:Y:S02]  /*6000*/  USHF.R.U32.HI UR7, URZ, UR49, UR4 ;  /* 0x00000031ff077299 */ /* 0x000fe40008011604 */
[----:B------:R-:W-:Y:S02]  /*6010*/  USEL UR4, UR52, UR5, !UP0 ;  /* 0x0000000534047287 */ /* 0x000fe4000c000000 */
[----:B------:R-:W-:Y:S01]  /*6020*/  USEL UR7, UR53, UR7, !UP1 ;  /* 0x0000000735077287 */ /* 0x000fe2000c800000 */
[----:B------:R-:W-:Y:S01]  /*6030*/  UMOV UR5, UR9 ;  /* 0x0000000900057c82 */ /* 0x000fe20008000000 */
[----:B------:R-:W-:Y:S02]  /*6040*/  UIMAD.WIDE.U32 UR8, UR4, UR40, URZ ;  /* 0x00000028040872a5 */ /* 0x000fe4000f8e00ff */
[----:B------:R-:W-:Y:S03]  /*6050*/  USHF.R.U32.HI UR6, URZ, UR12, UR5 ;  /* 0x0000000cff067299 */ /* 0x000fe60008011605 */
[----:B------:R-:W-:Y:S01]  /*6060*/  UMOV UR5, UR11 ;  /* 0x0000000b00057c82 */ /* 0x000fe20008000000 */
[----:B------:R-:W-:Y:S02]  /*6070*/  UIMAD.WIDE.U32 UR10, UR7, UR40, URZ ;  /* 0x00000028070a72a5 */ /* 0x000fe4000f8e00ff */
[----:B------:R-:W-:Y:S02]  /*6080*/  USHF.R.U32.HI UR12, URZ, UR49, UR5 ;  /* 0x00000031ff0c7299 */ /* 0x000fe40008011605 */
[----:B------:R-:W-:Y:S01]  /*6090*/  USEL UR6, UR37, UR6, !UP0 ;  /* 0x0000000625067287 */ /* 0x000fe2000c000000 */
[----:B------:R-:W-:Y:S02]  /*60a0*/  UMOV UR5, UR9 ;  /* 0x0000000900057c82 */ /* 0x000fe40008000000 */
[----:B------:R-:W-:Y:S01]  /*60b0*/  UMOV UR10, UR11 ;  /* 0x0000000b000a7c82 */ /* 0x000fe20008000000 */
[----:B------:R-:W-:Y:S02]  /*60c0*/  @UP2 USHF.R.U32.HI UR4, URZ, UR41, UR5 ;  /* 0x00000029ff042299 */ /* 0x000fe40008011605 */
[----:B------:R-:W-:Y:S02]  /*60d0*/  @UP2 USHF.R.U32.HI UR7, URZ, UR41, UR10 ;  /* 0x00000029ff072299 */ /* 0x000fe4000801160a */
[----:B------:R-:W-:Y:S02]  /*60e0*/  UIMAD UR4, UR42, UR4, URZ ;  /* 0x000000042a0472a4 */ /* 0x000fe4000f8e02ff */
[----:B------:R-:W-:Y:S02]  /*60f0*/  UIMAD.WIDE.U32 UR10, UR6, UR40, URZ ;  /* 0x00000028060a72a5 */ /* 0x000fe4000f8e00ff */
[----:B------:R-:W-:Y:S02]  /*6100*/  USEL UR5, UR38, UR12, !UP1 ;  /* 0x0000000c26057287 */ /* 0x000fe4000c800000 */
[----:B------:R-:W-:Y:S02]  /*6110*/  UIMAD UR8, UR42, UR7, URZ ;  /* 0x000000072a0872a4 */ /* 0x000fe4000f8e02ff */
[----:B------:R-:W-:Y:S03]  /*6120*/  UISETP.GE.AND UP0, UPT, UR6, UR4, UPT ;  /* 0x000000040600728c */ /* 0x000fe6000bf06270 */
[----:B------:R-:W-:Y:S01]  /*6130*/  UMOV UR4, UR11 ;  /* 0x0000000b00047c82 */ /* 0x000fe20008000000 */
[----:B------:R-:W-:Y:S02]  /*6140*/  UISETP.GE.OR UP0, UPT, UR5, UR8, UP0 ;  /* 0x000000080500728c */ /* 0x000fe40008706670 */
[----:B------:R-:W-:Y:S02]  /*6150*/  USHF.R.U32.HI UR4, URZ, UR41, UR4 ;  /* 0x00000029ff047299 */ /* 0x000fe40008011604 */
[----:B------:R-:W-:Y:S02]  /*6160*/  UIMAD.WIDE.U32 UR8, UR5, UR40, URZ ;  /* 0x00000028050872a5 */ /* 0x000fe4000f8e00ff */
[----:B------:R-:W-:Y:S02]  /*6170*/  USEL UR11, UR6, UR4, !UP2 ;  /* 0x00000004060b7287 */ /* 0x000fe4000d000000 */
[----:B------:R-:W-:Y:S02]  /*6180*/  UIADD3 UR8, UPT, UPT, -UR5, URZ, URZ ;  /* 0x000000ff05087290 */ /* 0x000fe4000fffe1ff */
[----:B------:R-:W-:Y:S01]  /*6190*/  UIADD3 UR10, UPT, UPT, -UR11, URZ, URZ ;  /* 0x000000ff0b0a7290 */ /* 0x000fe2000fffe1ff */
[----:B------:R-:W-:Y:S01]  /*61a0*/  @!UP0 UMOV UR4, UR9 ;  /* 0x0000000900048c82 */ /* 0x000fe20008000000 */
[----:B------:R-:W-:Y:S02]  /*61b0*/  UIADD3 UR9, UPT, UPT, -UR6, URZ, URZ ;  /* 0x000000ff06097290 */ /* 0x000fe4000fffe1ff */
[----:B------:R-:W-:Y:S02]  /*61c0*/  @!UP0 USHF.R.U32.HI UR4, URZ, UR41, UR4 ;  /* 0x00000029ff048299 */ /* 0x000fe40008011604 */
[----:B------:R-:W-:Y:S02]  /*61d0*/  UIMAD UR10, UR42, UR10, UR6 ;  /* 0x0000000a2a0a72a4 */ /* 0x000fe4000f8e0206 */
[----:B------:R-:W-:Y:S04]  /*61e0*/  @!UP0 USEL UR4, UR5, UR4, !UP2 ;  /* 0x0000000405048287 */ /* 0x000fe8000d000000 */
[----:B------:R-:W-:Y:S02]  /*61f0*/  @!UP0 UIMAD UR10, UR7, UR10, UR4 ;  /* 0x0000000a070a82a4 */ /* 0x000fe4000f8e0204 */
[----:B------:R-:W-:Y:S02]  /*6200*/  @!UP0 UIADD3 UR11, UPT, UPT, UR11, -UR4, URZ ;  /* 0x800000040b0b8290 */ /* 0x000fe4000fffe0ff */
[----:B------:R-:W-:Y:S02]  /*6210*/  UIMAD UR7, UR43, UR8, UR38 ;  /* 0x000000082b0772a4 */ /* 0x000fe4000f8e0226 */
[----:B------:R-:W-:Y:S02]  /*6220*/  @!UP0 UIMAD UR6, UR11, UR42, UR5 ;  /* 0x0000002a0b0682a4 */ /* 0x000fe4000f8e0205 */
[----:B------:R-:W-:Y:S01]  /*6230*/  UIMAD UR4, UR50, UR9, UR37 ;  /* 0x00000009320472a4 */ /* 0x000fe2000f8e0225 */
[----:B------:R-:W-:Y:S02]  /*6240*/  @!UP0 UMOV UR5, UR10 ;  /* 0x0000000a00058c82 */ /* 0x000fe40008000000 */
[----:B------:R-:W-:Y:S02]  /*6250*/  UIMAD UR38, UR5, UR43, UR7 ;  /* 0x0000002b052672a4 */ /* 0x000fe4000f8e0207 */
[----:B------:R-:W-:Y:S11]  /*6260*/  UIMAD UR37, UR6, UR50, UR4 ;  /* 0x00000032062572a4 */ /* 0x000ff6000f8e0204 */
[----:B------:R-:W-:Y:S01]  /*6270*/  @!UPT UIADD3 URZ, UPT, UPT, URZ, URZ, URZ ;  /* 0x000000fffffff290 */ /* 0x000fe2000fffe0ff */
.L_x_111:
[----:B-1----:R-:W-:Y:S01]  /*6280*/  UISETP.NE.AND UP0, UPT, UR39, 0x1, UPT ;  /* 0x000000012700788c */ /* 0x002fe2000bf05270 */
[----:B------:R-:W-:Y:S10]  /*6290*/  IADD3 R84, PT, PT, R84, 0x1, RZ ;  /* 0x0000000154547810 */ /* 0x000ff40007ffe0ff */
[----:B------:R-:W1:Y:S01]  /*62a0*/  @!UP0 LDCU.128 UR12, c[0x0][0xb10] ;  /* 0x00016200ff0c87ac */ /* 0x000e620008000c00 */
[----:B------:R-:W3:Y:S01]  /*62b0*/  @!UP0 LDCU UR5, c[0x0][0xb0c] ;  /* 0x00016180ff0587ac */ /* 0x000ee20008000800 */
[----:B------:R-:W4:Y:S01]  /*62c0*/  @!UP0 LDCU UR10, c[0x0][0xb20] ;  /* 0x00016400ff0a87ac */ /* 0x000f220008000800 */
[----:B-1----:R-:W-:Y:S02]  /*62d0*/  UIMAD.WIDE.U32 UR8, UR38, UR12, URZ ;  /* 0x0000000c260872a5 */ /* 0x002fe4000f8e00ff */
[----:B------:R-:W-:Y:S02]  /*62e0*/  UIMAD.WIDE.U32 UR6, UR37, UR15, URZ ;  /* 0x0000000f250672a5 */ /* 0x000fe4000f8e00ff */
[----:B------:R-:W-:Y:S03]  /*62f0*/  @!UP0 UISETP.NE.AND UP1, UPT, UR14, 0x1, UPT ;  /* 0x000000010e00888c */ /* 0x000fe6000bf25270 */
[----:B------:R-:W-:Y:S01]  /*6300*/  @!UP0 UMOV UR4, UR9 ;  /* 0x0000000900048c82 */ /* 0x000fe20008000000 */
[----:B---3--:R-:W-:Y:S02]  /*6310*/  @!UP0 UISETP.NE.AND UP2, UPT, UR5, 0x1, UPT ;  /* 0x000000010500888c */ /* 0x008fe4000bf45270 */
[----:B------:R-:W-:Y:S01]  /*6320*/  @!UP0 USHF.R.U32.HI UR4, URZ, UR13, UR4 ;  /* 0x0000000dff048299 */ /* 0x000fe20008011604 */
[----:B------:R-:W-:Y:S02]  /*6330*/  @!UP0 UMOV UR6, UR7 ;  /* 0x0000000700068c82 */ /* 0x000fe40008000000 */
[----:B----4-:R-:W-:Y:S02]  /*6340*/  @!UP0 USHF.R.U32.HI UR6, URZ, UR10, UR6 ;  /* 0x0000000aff068299 */ /* 0x010fe40008011606 */
[----:B------:R-:W-:Y:S02]  /*6350*/  @!UP0 USEL UR7, UR38, UR4, !UP2 ;  /* 0x0000000426078287 */ /* 0x000fe4000d000000 */
[----:B------:R-:W-:Y:S04]  /*6360*/  @!UP0 USEL UR6, UR37, UR6, !UP1 ;  /* 0x0000000625068287 */ /* 0x000fe8000c800000 */
[----:B------:R-:W-:Y:S02]  /*6370*/  @!UP0 UIADD3 UR4, UPT, UPT, -UR7, UR6, URZ ;  /* 0x0000000607048290 */ /* 0x000fe4000fffe1ff */
[----:B------:R-:W-:Y:S02]  /*6380*/  @!UP0 UIADD3 UR6, UPT, UPT, UR7, -UR6, URZ ;  /* 0x8000000607068290 */ /* 0x000fe4000fffe0ff */
[----:B------:R-:W-:Y:S02]  /*6390*/  @!UP0 UIMAD UR38, UR4, UR5, UR38 ;  /* 0x00000005042682a4 */ /* 0x000fe4000f8e0226 */
[----:B------:R-:W-:Y:S02]  /*63a0*/  @!UP0 UIMAD UR37, UR6, UR14, UR37 ;  /* 0x0000000e062582a4 */ /* 0x000fe4000f8e0225 */
[----:B------:R-:W-:Y:S09]  /*63b0*/  ULOP3.LUT UP0, URZ, UR56, 0x1b0, URZ, 0xc0, !UPT ;  /* 0x000001b038ff7892 */ /* 0x000ff2000f80c0ff */
[----:B------:R-:W-:Y:S05]  /*63c0*/  BRA.U !UP0, `(.L_x_112) ;  /* 0x0000000108407547 */ /* 0x000fea000b800000 */
[----:B------:R-:W1:Y:S01]  /*63d0*/  LDCU.64 UR8, c[0x4][0x80] ;  /* 0x01001000ff0877ac */ /* 0x000e620008000a00 */
[----:B------:R-:W-:Y:S01]  /*63e0*/  MOV R3, 0x0 ;  /* 0x0000000000037802 */ /* 0x000fe20000000f00 */
[----:B------:R-:W-:Y:S02]  /*63f0*/  HFMA2 R12, -RZ, RZ, 0, 5.9604644775390625e-08 ;  /* 0x00000001ff0c7431 */ /* 0x000fe400000001ff */
[----:B------:R-:W-:Y:S02]  /*6400*/  IMAD.MOV.U32 R8, RZ, RZ, 0x70 ;  /* 0x00000070ff087424 */ /* 0x000fe400078e00ff */
[----:B------:R-:W-:Y:S01]  /*6410*/  IMAD.MOV.U32 R13, RZ, RZ, RZ ;  /* 0x000000ffff0d7224 */ /* 0x000fe200078e00ff */
[----:B------:R-:W3:Y:S01]  /*6420*/  LDCU.64 UR6, c[0x4][0x88] ;  /* 0x01001100ff0677ac */ /* 0x000ee20008000a00 */
[----:B------:R-:W4:Y:S01]  /*6430*/  LDC.64 R2, c[0x4][R3] ;  /* 0x0100000003027b82 */ /* 0x000f220000000a00 */
[----:B------:R-:W2:Y:S01]  /*6440*/  LDCU.64 UR4, c[0x4][0x8] ;  /* 0x01000100ff0477ac */ /* 0x000ea20008000a00 */
[----:B-1----:R-:W-:Y:S01]  /*6450*/  MOV R5, UR9 ;  /* 0x0000000900057c02 */ /* 0x002fe20008000f00 */
[----:B------:R-:W-:Y:S01]  /*6460*/  IMAD.U32 R4, RZ, RZ, UR8 ;  /* 0x00000008ff047e24 */ /* 0x000fe2000f8e00ff */
[----:B---3--:R-:W-:Y:S01]  /*6470*/  MOV R7, UR7 ;  /* 0x0000000700077c02 */ /* 0x008fe20008000f00 */
[----:B------:R-:W-:Y:S01]  /*6480*/  IMAD.U32 R6, RZ, RZ, UR6 ;  /* 0x00000006ff067e24 */ /* 0x000fe2000f8e00ff */
[----:B--2---:R-:W-:Y:S01]  /*6490*/  MOV R11, UR5 ;  /* 0x00000005000b7c02 */ /* 0x004fe20008000f00 */
[----:B------:R-:W-:Y:S02]  /*64a0*/  IMAD.U32 R10, RZ, RZ, UR4 ;  /* 0x00000004ff0a7e24 */ /* 0x000fe4000f8e00ff */
[----:B------:R-:W-:Y:S07]  /*64b0*/  LEPC R20, `(.L_x_112) ;  /* 0x000000001014794e */ /* 0x000fee0000000000 */
[----:B----45:R-:W-:Y:S05]  /*64c0*/  CALL.ABS.NOINC R2 ;  /* 0x0000000002007343 */ /* 0x030fea0003c00000 */
.L_x_112:
[----:B------:R-:W-:Y:S01]  /*64d0*/  LOP3.LUT P0, RZ, R88, 0x1b0, RZ, 0xc0, !PT ;  /* 0x000001b058ff7812 */ /* 0x000fe2000780c0ff */
[----:B------:R-:W-:Y:S11]  /*64e0*/  BSSY.RECONVERGENT B6, `(.L_x_113) ;  /* 0x0000013000067945 */ /* 0x000ff60003800200 */
[----:B------:R-:W-:Y:S01]  /*64f0*/  @!UPT UIADD3 URZ, UPT, UPT, URZ, URZ, URZ ;  /* 0x000000fffffff290 */ /* 0x000fe2000fffe0ff */
[----:B------:R-:W-:Y:S05]  /*6500*/  @!P0 BRA `(.L_x_114) ;  /* 0x0000000000408947 */ /* 0x000fea0003800000 */
        /* <DEDUP_REMOVED lines=16> */
.L_x_114:
[----:B------:R-:W-:Y:S05]  /*6610*/  BSYNC.RECONVERGENT B6 ;  /* 0x0000000000067941 */ /* 0x000fea0003800200 */
.L_x_113:
[----:B------:R-:W-:Y:S01]  /*6620*/  ISETP.NE.U32.AND P3, PT, R76, RZ, PT ;  /* 0x000000ff4c00720c */ /* 0x000fe20003f65070 */
[----:B------:R-:W-:Y:S01]  /*6630*/  UISETP.NE.AND UP1, UPT, UR61, URZ, UPT ;  /* 0x000000ff3d00728c */ /* 0x000fe2000bf25270 */
[----:B------:R-:W-:Y:S02]  /*6640*/  ISETP.NE.U32.AND P4, PT, R72, RZ, PT ;  /* 0x000000ff4800720c */ /* 0x000fe40003f85070 */
[----:B------:R-:W-:Y:S02]  /*6650*/  ISETP.NE.AND.EX P3, PT, R77, RZ, PT, P3 ;  /* 0x000000ff4d00720c */ /* 0x000fe40003f65330 */
[----:B------:R-:W-:Y:S02]  /*6660*/  PLOP3.LUT P1, PT, PT, PT, PT, 0x8, 0x80 ;  /* 0x000000000080781c */ /* 0x000fe40003f2e170 */
[----:B------:R-:W-:Y:S02]  /*6670*/  PLOP3.LUT P0, PT, PT, PT, UP1, 0x80, 0x8 ;  /* 0x000000000008781c */ /* 0x000fe40003f0f018 */
[----:B------:R-:W-:Y:S02]  /*6680*/  ISETP.NE.AND.EX P4, PT, R73, RZ, PT, P4 ;  /* 0x000000ff4900720c */ /* 0x000fe40003f85340 */
[----:B------:R-:W1:Y:S09]  /*6690*/  @UP1 LDCU.64 UR4, c[0x0][0x888] ;  /* 0x00011100ff0417ac */ /* 0x000e720008000a00 */
[----:B------:R-:W-:Y:S01]  /*66a0*/  @P0 PLOP3.LUT P1, PT, P3, PT, PT, 0x80, 0x8 ;  /* 0x000000000008081c */ /* 0x000fe20001f2f070 */
[----:B-1----:R-:W-:Y:S04]  /*66b0*/  @UP1 UISETP.NE.U32.AND UP0, UPT, UR4, URZ, UPT ;  /* 0x000000ff0400128c */ /* 0x002fe8000bf05070 */
[----:B------:R-:W-:Y:S04]  /*66c0*/  @UP1 UISETP.NE.AND.EX UP0, UPT, UR5, URZ, UPT, UP0 ;  /* 0x000000ff0500128c */ /* 0x000fe8000bf05300 */
[----:B------:R-:W-:Y:S01]  /*66d0*/  @UP1 USEL UR4, URZ, 0xffffffff, UP0 ;  /* 0xffffffffff041887 */ /* 0x000fe20008000000 */
[----:B------:R-:W-:Y:S11]  /*66e0*/  @!P3 BRA `(.L_x_115) ;  /* 0x000000000030b947 */ /* 0x000ff60003800000 */
[----:B------:R-:W-:Y:S01]  /*66f0*/  ISETP.NE.U32.AND P2, PT, R74, RZ, PT ;  /* 0x000000ff4a00720c */ /* 0x000fe20003f45070 */
[----:B------:R-:W1:Y:S01]  /*6700*/  LDCU.64 UR6, c[0x0][0x358] ;  /* 0x00006b00ff0677ac */ /* 0x000e620008000a00 */
[----:B------:R-:W-:Y:S02]  /*6710*/  IMAD.MOV.U32 R81, RZ, RZ, 0x1 ;  /* 0x00000001ff517424 */ /* 0x000fe400078e00ff */
[----:B------:R-:W-:Y:S11]  /*6720*/  ISETP.NE.AND.EX P2, PT, R75, RZ, PT, P2 ;  /* 0x000000ff4b00720c */ /* 0x000ff60003f45320 */
[----:B------:R-:W-:Y:S02]  /*6730*/  @!UPT UIADD3 URZ, UPT, UPT, URZ, URZ, URZ ;  /* 0x000000fffffff290 */ /* 0x000fe4000fffe0ff */
[----:B------:R-:W3:Y:S01]  /*6740*/  @P2 LDC.64 R2, c[0x0][0x888] ;  /* 0x00022200ff022b82 */ /* 0x000ee20000000a00 */
[----:B--2---:R-:W-:Y:S04]  /*6750*/  @P2 IMAD R0, R76, UR36, RZ ;  /* 0x000000244c002c24 */ /* 0x004fe8000f8e02ff */
[----:B---3--:R-:W-:Y:S04]  /*6760*/  @P2 IMAD.WIDE R2, R0, 0x4, R2 ;  /* 0x0000000400022825 */ /* 0x008fe800078e0202 */
[----:B------:R-:W-:Y:S01]  /*6770*/  HFMA2 R0, -RZ, RZ, 0, 5.9604644775390625e-08 ;  /* 0x00000001ff007431 */ /* 0x000fe200000001ff */
[----:B-1---5:R1:W5:Y:S04]  /*6780*/  @P2 LDG.E R40, desc[UR6][R2.64] ;  /* 0x0000000602282981 */ /* 0x022368000c1e1900 */
[----:B------:R-:W-:Y:S01]  /*6790*/  @!P2 PRMT R81, R0, 0x7610, R81 ;  /* 0x000076100051a816 */ /* 0x000fe20000000051 */
[----:B-1----:R-:W3:Y:S06]  /*67a0*/  @!P2 LDC R40, c[0x0][0x880] ;  /* 0x00022000ff28ab82 */ /* 0x002eec0000000800 */
.L_x_115:
[----:B------:R-:W-:Y:S05]  /*67b0*/  @!P4 BRA `(.L_x_116) ;  /* 0x000000000024c947 */ /* 0x000fea0003800000 */
[----:B------:R-:W-:Y:S01]  /*67c0*/  ISETP.NE.U32.AND P2, PT, R70, RZ, PT ;  /* 0x000000ff4600720c */ /* 0x000fe20003f45070 */
[----:B------:R-:W1:Y:S03]  /*67d0*/  LDCU.64 UR6, c[0x0][0x358] ;  /* 0x00006b00ff0677ac */ /* 0x000e660008000a00 */
[----:B------:R-:W-:Y:S11]  /*67e0*/  ISETP.NE.AND.EX P2, PT, R71, RZ, PT, P2 ;  /* 0x000000ff4700720c */ /* 0x000ff60003f45320 */
[----:B------:R-:W-:Y:S02]  /*67f0*/  @!UPT UIADD3 URZ, UPT, UPT, URZ, URZ, URZ ;  /* 0x000000fffffff290 */ /* 0x000fe4000fffe0ff */
[----:B------:R-:W4:Y:S01]  /*6800*/  @P2 LDC.64 R2, c[0x0][0x8a8] ;  /* 0x00022a00ff022b82 */ /* 0x000f220000000a00 */
[----:B--2---:R-:W-:Y:S04]  /*6810*/  @P2 IMAD R0, R72, UR36, RZ ;  /* 0x0000002448002c24 */ /* 0x004fe8000f8e02ff */
[----:B----4-:R-:W-:Y:S05]  /*6820*/  @P2 IMAD.WIDE R2, R0, 0x4, R2 ;  /* 0x0000000400022825 */ /* 0x010fea00078e0202 */
[----:B-1---5:R1:W5:Y:S02]  /*6830*/  @P2 LDG.E R38, desc[UR6][R2.64] ;  /* 0x0000000602262981 */ /* 0x022364000c1e1900 */
[----:B-1----:R-:W4:Y:S02]  /*6840*/  @!P2 LDC R38, c[0x0][0x8a0] ;  /* 0x00022800ff26ab82 */ /* 0x002f240000000800 */
.L_x_116:
[----:B---3-5:R-:W-:Y:S01]  /*6850*/  @P0 ISETP.NE.AND P4, PT, R40, RZ, PT ;  /* 0x000000ff2800020c */ /* 0x028fe20003f85270 */
[----:B--2---:R-:W-:Y:S01]  /*6860*/  IMAD.U32 R0, RZ, RZ, UR4 ;  /* 0x00000004ff007e24 */ /* 0x004fe2000f8e00ff */
[----:B------:R-:W-:Y:S01]  /*6870*/  @P0 LOP3.LUT P2, RZ, R81, 0xff, RZ, 0xc0, !PT ;  /* 0x000000ff51ff0812 */ /* 0x000fe2000784c0ff */
[----:B------:R-:W-:Y:S01]  /*6880*/  BSSY B1, `(.L_x_117) ;  /* 0x0000034000017945 */ /* 0x000fe20003800000 */
[----:B------:R-:W-:Y:S02]  /*6890*/  @P0 SEL R2, RZ, 0xffffffff, P4 ;  /* 0xffffffffff020807 */ /* 0x000fe40002000000 */
[----:B------:R-:W-:Y:S02]  /*68a0*/  CS2R R50, SRZ ;  /* 0x0000000000327805 */ /* 0x000fe4000001ff00 */
[----:B------:R-:W-:Y:S02]  /*68b0*/  LEA R83, R36, UR44, 0x3 ;  /* 0x0000002c24537c11 */ /* 0x000fe4000f8e18ff */
[----:B------:R-:W-:Y:S02]  /*68c0*/  CS2R R48, SRZ ;  /* 0x0000000000307805 */ /* 0x000fe4000001ff00 */
[----:B------:R-:W-:Y:S02]  /*68d0*/  @P1 SEL R2, R0, R2, !P2 ;  /* 0x0000000200021207 */ /* 0x000fe40005000000 */
[----:B------:R-:W-:Y:S02]  /*68e0*/  CS2R R46, SRZ ;  /* 0x00000000002e7805 */ /* 0x000fe4000001ff00 */
[----:B------:R-:W-:Y:S02]  /*68f0*/  SHF.L.U32 R4, R87, 0x1f, RZ ;  /* 0x0000001f57047819 */ /* 0x000fe400000006ff */
[----:B------:R-:W-:Y:S02]  /*6900*/  CS2R R44, SRZ ;  /* 0x00000000002c7805 */ /* 0x000fe4000001ff00 */
[----:B------:R-:W-:Y:S02]  /*6910*/  @P0 LOP3.LUT R2, R2, 0x1, RZ, 0xc0, !PT ;  /* 0x0000000102020812 */ /* 0x000fe400078ec0ff */
[----:B------:R-:W-:Y:S02]  /*6920*/  PLOP3.LUT P5, PT, PT, PT, PT, 0x8, 0x80 ;  /* 0x000000000080781c */ /* 0x000fe40003fae170 */
[----:B------:R-:W-:Y:S01]  /*6930*/  ISETP.NE.U32.OR P1, PT, R2, 0x1, !P0 ;  /* 0x000000010200780c */ /* 0x000fe20004725470 */
[----:B------:R-:W-:Y:S11]  /*6940*/  IMAD R2, R36, 0x20, R37 ;  /* 0x0000002024027824 */ /* 0x000ff600078e0225 */
[----:B------:R-:W-:Y:S01]  /*6950*/  @!UPT UIADD3 URZ, UPT, UPT, URZ, URZ, URZ ;  /* 0x000000fffffff290 */ /* 0x000fe2000fffe0ff */
[----:B------:R-:W-:Y:S04]  /*6960*/  @P1 SHF.L.U32 R0, R85, 0x1f, RZ ;  /* 0x0000001f55001819 */ /* 0x000fe800000006ff */
[----:B------:R-:W1:Y:S01]  /*6970*/  @P1 SYNCS.PHASECHK.TRANS64.TRYWAIT P0, [UR44+0x120], R0 ;  /* 0x00012000ff0015a7 */ /* 0x000e62000800112c */
[----:B------:R2:W3:Y:S01]  /*6980*/  SYNCS.PHASECHK.TRANS64.TRYWAIT P4, [R83+URZ+0x160], R4 ;  /* 0x00016004530075a7 */ /* 0x0004e200080811ff */
[----:B-1----:R-:W-:Y:S01]  /*6990*/  @P1 PLOP3.LUT P5, PT, P0, PT, PT, 0x8, 0x80 ;  /* 0x000000000080181c */ /* 0x002fe200007ae170 */
[----:B------:R-:W-:Y:S01]  /*69a0*/  @!UPT UIADD3 URZ, UPT, UPT, URZ, URZ, URZ ;  /* 0x000000fffffff290 */ /* 0x000fe2000fffe0ff */
[----:B--23--:R-:W-:Y:S11]  /*69b0*/  @!P1 BRA `(.L_x_118) ;  /* 0x0000000000809947 */ /* 0x00cff60003800000 */
[----:B------:R-:W-:Y:S01]  /*69c0*/  ISETP.NE.U32.AND P0, PT, RZ, UR58, PT ;  /* 0x0000003aff007c0c */ /* 0x000fe2000bf05070 */
[----:B------:R-:W-:Y:S01]  /*69d0*/  BSSY B0, `(.L_x_119) ;  /* 0x0000012000007945 */ /* 0x000fe20003800000 */
[----:B------:R-:W-:Y:S02]  /*69e0*/  ISETP.NE.AND P2, PT, R40, RZ, PT ;  /* 0x000000ff2800720c */ /* 0x000fe40003f45270 */
[----:B------:R-:W-:Y:S02]  /*69f0*/  CS2R R46, SRZ ;  /* 0x00000000002e7805 */ /* 0x000fe4000001ff00 */
[----:B------:R-:W-:Y:S02]  /*6a00*/  ISETP.NE.AND.EX P0, PT, RZ, UR59, PT, P0 ;  /* 0x0000003bff007c0c */ /* 0x000fe4000bf05300 */
[----:B------:R-:W-:Y:S02]  /*6a10*/  CS2R R44, SRZ ;  /* 0x00000000002c7805 */ /* 0x000fe4000001ff00 */
[----:B------:R-:W-:Y:S02]  /*6a20*/  LOP3.LUT P1, RZ, R81, 0xff, RZ, 0xc0, !PT ;  /* 0x000000ff51ff7812 */ /* 0x000fe4000782c0ff */
[----:B------:R-:W-:Y:S02]  /*6a30*/  CS2R R50, SRZ ;  /* 0x0000000000327805 */ /* 0x000fe4000001ff00 */
[----:B------:R-:W-:Y:S02]  /*6a40*/  SEL R0, RZ, 0xffffffff, P2 ;  /* 0xffffffffff007807 */ /* 0x000fe40001000000 */
[----:B------:R-:W-:Y:S02]  /*6a50*/  CS2R R48, SRZ ;  /* 0x0000000000307805 */ /* 0x000fe4000001ff00 */
[----:B------:R-:W-:Y:S04]  /*6a60*/  SEL R3, RZ, 0xffffffff, P0 ;  /* 0xffffffffff037807 */ /* 0x000fe80000000000 */
[----:B------:R-:W-:Y:S04]  /*6a70*/  @P3 SEL R0, R3, R0, !P1 ;  /* 0x0000000003003207 */ /* 0x000fe80004800000 */
[----:B------:R-:W-:Y:S04]  /*6a80*/  LOP3.LUT R0, R0, 0x1, RZ, 0xc0, !PT ;  /* 0x0000000100007812 */ /* 0x000fe800078ec0ff */
[----:B------:R-:W-:Y:S01]  /*6a90*/  ISETP.NE.U32.AND P0, PT, R0, 0x1, PT ;  /* 0x000000010000780c */ /* 0x000fe20003f05070 */
[----:B------:R-:W-:Y:S01]  /*6aa0*/  @!UPT UIADD3 URZ, UPT, UPT, URZ, URZ, URZ ;  /* 0x000000fffffff290 */ /* 0x000fe2000fffe0ff */
[----:B------:R-:W-:Y:S11]  /*6ab0*/  @!P5 BRA `(.L_x_120) ;  /* 0x00000000000cd947 */ /* 0x000ff60003800000 */
[----:B------:R-:W-:Y:S04]  /*6ac0*/  SHF.L.U32 R3, R85, 0x1f, RZ ;  /* 0x0000001f55037819 */ /* 0x000fe800000006ff */
[----:B------:R-:W1:Y:S02]  /*6ad0*/  SYNCS.PHASECHK.TRANS64.TRYWAIT P1, [UR44+0x120], R3 ;  /* 0x00012003ff0075a7 */ /* 0x000e64000802112c */
[----:B-1----:R-:W-:Y:S05]  /*6ae0*/  @!P1 BRA `(.L_x_121) ;  /* 0x0000001c00089947 */ /* 0x002fea0003800000 */
.L_x_120:
[----:B------:R-:W-:Y:S05]  /*6af0*/  BSYNC B0 ;  /* 0x0000000000007941 */ /* 0x000fea0003800000 */
.L_x_119:
[----:B------:R2:W3:Y:S01]  /*6b00*/  @P0 LDS.128 R44, [R80+UR44+0x200] ;  /* 0x0002002c502c0984 */ /* 0x0004e20008000c00 */
[----:B------:R-:W-:Y:S01]  /*6b10*/  UIADD3 UR4, UPT, UPT, UR44, 0x128, URZ ;  /* 0x000001282c047890 */ /* 0x000fe2000fffe0ff */
[----:B------:R-:W-:Y:S02]  /*6b20*/  LOP3.LUT R85, R85, 0x1, RZ, 0x3c, !PT ;  /* 0x0000000155557812 */ /* 0x000fe400078e3cff */
[----:B------:R2:W1:Y:S01]  /*6b30*/  @P0 LDS.128 R48, [R79+0x10] ;  /* 0x000010004f300984 */ /* 0x0004620000000c00 */
[----:B------:R-:W-:Y:S01]  /*6b40*/  UPRMT UR4, UR55, 0x654, UR4 ;  /* 0x0000065437047896 */ /* 0x000fe20008000004 */
[----:B------:R-:W-:Y:S01]  /*6b50*/  @!PT LDS RZ, [RZ] ;  /* 0x00000000fffff984 */ /* 0x000fe20000000800 */
[----:B------:R-:W-:Y:S01]  /*6b60*/  @!PT LDS RZ, [RZ] ;  /* 0x00000000fffff984 */ /* 0x000fe20000000800 */
[----:B------:R-:W-:Y:S01]  /*6b70*/  @!PT LDS RZ, [RZ] ;  /* 0x00000000fffff984 */ /* 0x000fe20000000800 */
[----:B------:R-:W-:Y:S01]  /*6b80*/  @!PT LDS RZ, [RZ] ;  /* 0x00000000fffff984 */ /* 0x000fe20000000800 */
[----:B------:R5:W-:Y:S06]  /*6b90*/  MEMBAR.ALL.CTA ;  /* 0x0000000000007992 */ /* 0x000bec0000008000 */
[----:B-----5:R-:W5:Y:S02]  /*6ba0*/  FENCE.VIEW.ASYNC.S ;  /* 0x00000000000073c6 */ /* 0x020f640000000000 */
[----:B-----5:R-:W-:Y:S03]  /*6bb0*/  SYNCS.ARRIVE.TRANS64.RED.A1T0 RZ, [UR4], RZ ;  /* 0x000000ffffff79a7 */ /* 0x020fe60008100404 */
.L_x_118:
[----:B------:R-:W-:Y:S05]  /*6bc0*/  BSYNC B1 ;  /* 0x0000000000017941 */ /* 0x000fea0003800000 */
.L_x_117:
[----:B-1----:R-:W-:Y:S04]  /*6bd0*/  SHF.R.U32.HI R0, RZ, 0x15, R2 ;  /* 0x00000015ff007819 */ /* 0x002fe80000011602 */
[----:B------:R-:W-:Y:S01]  /*6be0*/  LOP3.LUT P0, RZ, R0, 0x3, R82, 0x48, !PT ;  /* 0x0000000300ff7812 */ /* 0x000fe20007804852 */
[----:B------:R-:W-:Y:S01]  /*6bf0*/  @!UPT UIADD3 URZ, UPT, UPT, URZ, URZ, URZ ;  /* 0x000000fffffff290 */ /* 0x000fe2000fffe0ff */
[----:B------:R-:W-:Y:S11]  /*6c00*/  @P4 BRA `(.L_x_122) ;  /* 0x0000000000084947 */ /* 0x000ff60003800000 */
[----:B------:R-:W1:Y:S02]  /*6c10*/  SYNCS.PHASECHK.TRANS64.TRYWAIT P1, [R83+URZ+0x160], R4 ;  /* 0x00016004530075a7 */ /* 0x000e6400080211ff */
[----:B-1----:R-:W-:Y:S05]  /*6c20*/  @!P1 BRA `(.L_x_123) ;  /* 0x0000001800d09947 */ /* 0x002fea0003800000 */
.L_x_122:
[----:B------:R-:W-:Y:S05]  /*6c30*/  @!P0 BRA `(.L_x_124) ;  /* 0x0000000000408947 */ /* 0x000fea0003800000 */
[----:B------:R-:W1:Y:S01]  /*6c40*/  LDCU.64 UR8, c[0x4][0x70] ;  /* 0x01000e00ff0877ac */ /* 0x000e620008000a00 */
[----:B------:R-:W-:Y:S01]  /*6c50*/  MOV R15, 0x0 ;  /* 0x00000000000f7802 */ /* 0x000fe20000000f00 */
[----:B------:R-:W-:Y:S02]  /*6c60*/  HFMA2 R12, -RZ, RZ, 0, 5.9604644775390625e-08 ;  /* 0x00000001ff0c7431 */ /* 0x000fe400000001ff */
[----:B------:R-:W-:Y:S02]  /*6c70*/  IMAD.MOV.U32 R8, RZ, RZ, 0x192 ;  /* 0x00000192ff087424 */ /* 0x000fe400078e00ff */
[----:B------:R-:W-:Y:S01]  /*6c80*/  IMAD.MOV.U32 R13, RZ, RZ, RZ ;  /* 0x000000ffff0d7224 */ /* 0x000fe200078e00ff */
[----:B------:R-:W5:Y:S01]  /*6c90*/  LDCU.64 UR6, c[0x4][0x78] ;  /* 0x01000f00ff0677ac */ /* 0x000f620008000a00 */
[----:B------:R-:W2:Y:S01]  /*6ca0*/  LDC.64 R14, c[0x4][R15] ;  /* 0x010000000f0e7b82 */ /* 0x000ea20000000a00 */
[----:B------:R-:W3:Y:S01]  /*6cb0*/  LDCU.64 UR4, c[0x4][0x10] ;  /* 0x01000200ff0477ac */ /* 0x000ee20008000a00 */
[----:B-1----:R-:W-:Y:S01]  /*6cc0*/  MOV R5, UR9 ;  /* 0x0000000900057c02 */ /* 0x002fe20008000f00 */
[----:B------:R-:W-:Y:S01]  /*6cd0*/  IMAD.U32 R4, RZ, RZ, UR8 ;  /* 0x00000008ff047e24 */ /* 0x000fe2000f8e00ff */
[----:B-----5:R-:W-:Y:S01]  /*6ce0*/  MOV R7, UR7 ;  /* 0x0000000700077c02 */ /* 0x020fe20008000f00 */
[----:B------:R-:W-:Y:S01]  /*6cf0*/  IMAD.U32 R6, RZ, RZ, UR6 ;  /* 0x00000006ff067e24 */ /* 0x000fe2000f8e00ff */
[----:B---3--:R-:W-:Y:S01]  /*6d00*/  MOV R11, UR5 ;  /* 0x00000005000b7c02 */ /* 0x008fe20008000f00 */
[----:B------:R-:W-:Y:S02]  /*6d10*/  IMAD.U32 R10, RZ, RZ, UR4 ;  /* 0x00000004ff0a7e24 */ /* 0x000fe4000f8e00ff */
[----:B------:R-:W-:Y:S07]  /*6d20*/  LEPC R20, `(.L_x_124) ;  /* 0x000000001014794e */ /* 0x000fee0000000000 */
[----:B--2-4-:R-:W-:Y:S05]  /*6d30*/  CALL.ABS.NOINC R14 ;  /* 0x000000000e007343 */ /* 0x014fea0003c00000 */
.L_x_124:
[----:B------:R-:W-:Y:S01]  /*6d40*/  LOP3.LUT P0, RZ, R78, 0x60, RZ, 0xc0, !PT ;  /* 0x000000604eff7812 */ /* 0x000fe2000780c0ff */
[----:B------:R-:W-:Y:S05]  /*6d50*/  WARPSYNC.ALL ;  /* 0x0000000000007948 */ /* 0x000fea0003800000 */
[----:B------:R-:W-:Y:S01]  /*6d60*/  R2UR UR4, R2 ;  /* 0x00000000020472ca */ /* 0x000fe200000e0000 */
[----:B---3--:R-:W-:Y:S01]  /*6d70*/  IMAD.U32 R64, R46, 0x10000, RZ ;  /* 0x000100002e407824 */ /* 0x008fe200078e00ff */
[----:B------:R-:W-:Y:S01]  /*6d80*/  SHF.L.U32 R41, R44, 0x10, RZ ;  /* 0x000000102c297819 */ /* 0x000fe200000006ff */
[----:B------:R-:W-:Y:S01]  /*6d90*/  IMAD.U32 R63, R48, 0x10000, RZ ;  /* 0x00010000303f7824 */ /* 0x000fe200078e00ff */
[----:B------:R-:W-:Y:S01]  /*6da0*/  PRMT R39, R44, 0x8880, RZ ;  /* 0x000088802c277816 */ /* 0x000fe200000000ff */
[----:B------:R-:W-:Y:S01]  /*6db0*/  IMAD.U32 R53, R50, 0x10000, RZ ;  /* 0x0001000032357824 */ /* 0x000fe200078e00ff */
[----:B------:R-:W-:Y:S01]  /*6dc0*/  SHF.L.U32 R42, R44, 0x8, RZ ;  /* 0x000000082c2a7819 */ /* 0x000fe200000006ff */
[----:B------:R-:W-:Y:S01]  /*6dd0*/  BSSY.RECONVERGENT B0, `(.L_x_125) ;  /* 0x000009e000007945 */ /* 0x000fe20003800200 */
[----:B------:R-:W-:Y:S02]  /*6de0*/  SHF.R.S32.HI R41, RZ, 0x18, R41 ;  /* 0x00000018ff297819 */ /* 0x000fe40000011429 */
[----:B------:R-:W-:Y:S02]  /*6df0*/  SHF.R.S32.HI R42, RZ, 0x18, R42 ;  /* 0x00000018ff2a7819 */ /* 0x000fe4000001142a */
[----:B------:R-:W-:Y:S01]  /*6e00*/  SHF.R.S32.HI R43, RZ, 0x18, R44 ;  /* 0x00000018ff2b7819 */ /* 0x000fe2000001142c */
[----:B------:R-:W1:Y:S01]  /*6e10*/  LDTM.x32 R4, tmem[UR4] ;  /* 0x00000004000479ee */ /* 0x000e6200082c0000 */
[----:B------:R-:W-:Y:S01]  /*6e20*/  NOP ;  /* 0x0000000000007918 */ /* 0x000fe20000000000 */
[----:B------:R-:W-:Y:S02]  /*6e30*/  IADD3 R83, PT, PT, R83, 0x180, RZ ;  /* 0x0000018053537810 */ /* 0x000fe40007ffe0ff */
[----:B------:R-:W-:Y:S02]  /*6e40*/  PRMT R69, R45, 0x8880, RZ ;  /* 0x000088802d457816 */ /* 0x000fe400000000ff */
[----:B------:R-:W-:Y:S02]  /*6e50*/  LOP3.LUT R83, R83, 0xfefffff8, RZ, 0xc0, !PT ;  /* 0xfefffff853537812 */ /* 0x000fe400078ec0ff */
[----:B------:R-:W-:Y:S02]  /*6e60*/  SHF.L.U32 R68, R45, 0x10, RZ ;  /* 0x000000102d447819 */ /* 0x000fe400000006ff */
[----:B-1----:R1:W-:Y:S01]  /*6e70*/  SYNCS.ARRIVE.TRANS64.RED.A1T0 RZ, [R83+URZ], RZ ;  /* 0x000000ff53ff79a7 */ /* 0x0023e200081004ff */
[----:B------:R-:W-:Y:S02]  /*6e80*/  SHF.R.S32.HI R44, RZ, 0x18, R45 ;  /* 0x00000018ff2c7819 */ /* 0x000fe4000001142d */
[----:B------:R-:W-:Y:S02]  /*6e90*/  PRMT R66, R46, 0x8880, RZ ;  /* 0x000088802e427816 */ /* 0x000fe400000000ff */
[C---:B------:R-:W-:Y:S02]  /*6ea0*/  PRMT R60, R47.reuse, 0x8880, RZ ;  /* 0x000088802f3c7816 */ /* 0x040fe400000000ff */
[C---:B------:R-:W-:Y:S02]  /*6eb0*/  SHF.L.U32 R59, R47.reuse, 0x10, RZ ;  /* 0x000000102f3b7819 */ /* 0x040fe400000006ff */
[----:B------:R-:W-:Y:S02]  /*6ec0*/  SHF.L.U32 R58, R47, 0x8, RZ ;  /* 0x000000082f3a7819 */ /* 0x000fe400000006ff */
[C---:B------:R-:W-:Y:S02]  /*6ed0*/  PRMT R65, R48.reuse, 0x8880, RZ ;  /* 0x0000888030417816 */ /* 0x040fe400000000ff */
[----:B------:R-:W-:Y:S01]  /*6ee0*/  SHF.L.U32 R62, R48, 0x8, RZ ;  /* 0x00000008303e7819 */ /* 0x000fe200000006ff */
[C---:B----4-:R-:W-:Y:S01]  /*6ef0*/  IMAD R0, R38.reuse, R4, RZ ;  /* 0x0000000426007224 */ /* 0x050fe200078e02ff */
[----:B------:R-:W-:Y:S01]  /*6f00*/  SHF.R.S32.HI R4, RZ, 0x18, R68 ;  /* 0x00000018ff047819 */ /* 0x000fe20000011444 */
[C---:B------:R-:W-:Y:S01]  /*6f10*/  IMAD R2, R38.reuse, R5, RZ ;  /* 0x0000000526027224 */ /* 0x040fe200078e02ff */
[C---:B------:R-:W-:Y:S01]  /*6f20*/  PRMT R57, R49.reuse, 0x8880, RZ ;  /* 0x0000888031397816 */ /* 0x040fe200000000ff */
[C---:B------:R-:W-:Y:S01]  /*6f30*/  IMAD R3, R38.reuse, R6, RZ ;  /* 0x0000000626037224 */ /* 0x040fe200078e02ff */
[----:B------:R-:W-:Y:S01]  /*6f40*/  SHF.L.U32 R56, R49, 0x10, RZ ;  /* 0x0000001031387819 */ /* 0x000fe200000006ff */
[----:B------:R-:W-:Y:S01]  /*6f50*/  IMAD R0, R39, R40, R0 ;  /* 0x0000002827007224 */ /* 0x000fe200078e0200 */
[----:B------:R-:W-:Y:S01]  /*6f60*/  MOV R39, R66 ;  /* 0x0000004200277202 */ /* 0x000fe20000000f00 */
[----:B------:R-:W-:Y:S01]  /*6f70*/  IMAD R7, R38, R7, RZ ;  /* 0x0000000726077224 */ /* 0x000fe200078e02ff */
[----:B------:R-:W-:Y:S01]  /*6f80*/  SHF.L.U32 R55, R49, 0x8, RZ ;  /* 0x0000000831377819 */ /* 0x000fe200000006ff */
[-C--:B------:R-:W-:Y:S01]  /*6f90*/  IMAD R2, R41, R40.reuse, R2 ;  /* 0x0000002829027224 */ /* 0x080fe200078e0202 */
[----:B------:R-:W-:Y:S01]  /*6fa0*/  SHF.R.S32.HI R41, RZ, 0x18, R48 ;  /* 0x00000018ff297819 */ /* 0x000fe20000011430 */
[-C--:B------:R-:W-:Y:S01]  /*6fb0*/  IMAD R3, R42, R40.reuse, R3 ;  /* 0x000000282a037224 */ /* 0x080fe200078e0203 */
[----:B------:R-:W-:Y:S01]  /*6fc0*/  SHF.L.U32 R48, R51, 0x8, RZ ;  /* 0x0000000833307819 */ /* 0x000fe200000006ff */
[----:B------:R-:W-:Y:S01]  /*6fd0*/  IMAD R7, R43, R40, R7 ;  /* 0x000000282b077224 */ /* 0x000fe200078e0207 */
[----:B------:R-:W-:Y:S01]  /*6fe0*/  SHF.L.U32 R67, R45, 0x8, RZ ;  /* 0x000000082d437819 */ /* 0x000fe200000006ff */
[C---:B------:R-:W-:Y:S01]  /*6ff0*/  IMAD R8, R38.reuse, R8, RZ ;  /* 0x0000000826087224 */ /* 0x040fe200078e02ff */
[----:B------:R-:W-:Y:S01]  /*7000*/  SHF.R.S32.HI R45, RZ, 0x18, R46 ;  /* 0x00000018ff2d7819 */ /* 0x000fe2000001142e */
[----:B------:R-:W-:Y:S01]  /*7010*/  IMAD R9, R38, R9, RZ ;  /* 0x0000000926097224 */ /* 0x000fe200078e02ff */
[----:B------:R-:W-:Y:S01]  /*7020*/  SHF.L.U32 R61, R46, 0x8, RZ ;  /* 0x000000082e3d7819 */ /* 0x000fe200000006ff */
[C---:B------:R-:W-:Y:S01]  /*7030*/  IMAD R10, R38.reuse, R10, RZ ;  /* 0x0000000a260a7224 */ /* 0x040fe200078e02ff */
[----:B------:R-:W-:Y:S01]  /*7040*/  SHF.R.S32.HI R46, RZ, 0x18, R47 ;  /* 0x00000018ff2e7819 */ /* 0x000fe2000001142f */
[C---:B------:R-:W-:Y:S01]  /*7050*/  IMAD R11, R38.reuse, R11, RZ ;  /* 0x0000000b260b7224 */ /* 0x040fe200078e02ff */
[----:B------:R-:W-:Y:S01]  /*7060*/  SHF.R.S32.HI R42, RZ, 0x18, R49 ;  /* 0x00000018ff2a7819 */ /* 0x000fe20000011431 */
[----:B------:R-:W-:Y:S01]  /*7070*/  IMAD R6, R38, R15, RZ ;  /* 0x0000000f26067224 */ /* 0x000fe200078e02ff */
[----:B------:R-:W-:Y:S01]  /*7080*/  PRMT R54, R50, 0x8880, RZ ;  /* 0x0000888032367816 */ /* 0x000fe200000000ff */
[----:B------:R-:W-:Y:S01]  /*7090*/  IMAD R15, R38, R20, RZ ;  /* 0x00000014260f7224 */ /* 0x000fe200078e02ff */
[----:B------:R-:W-:Y:S01]  /*70a0*/  SHF.L.U32 R52, R50, 0x8, RZ ;  /* 0x0000000832347819 */ /* 0x000fe200000006ff */
[C---:B------:R-:W-:Y:S01]  /*70b0*/  IMAD R20, R38.reuse, R25, RZ ;  /* 0x0000001926147224 */ /* 0x040fe200078e02ff */
[----:B------:R-:W-:Y:S01]  /*70c0*/  SHF.R.S32.HI R43, RZ, 0x18, R50 ;  /* 0x00000018ff2b7819 */ /* 0x000fe20000011432 */
[C---:B------:R-:W-:Y:S01]  /*70d0*/  IMAD R25, R38.reuse, R30, RZ ;  /* 0x0000001e26197224 */ /* 0x040fe200078e02ff */
[C---:B------:R-:W-:Y:S01]  /*70e0*/  PRMT R50, R51.reuse, 0x8880, RZ ;  /* 0x0000888033327816 */ /* 0x040fe200000000ff */
[C---:B------:R-:W-:Y:S01]  /*70f0*/  IMAD R30, R38.reuse, R35, RZ ;  /* 0x00000023261e7224 */ /* 0x040fe200078e02ff */
[----:B------:R-:W-:Y:S02]  /*7100*/  SHF.L.U32 R49, R51, 0x10, RZ ;  /* 0x0000001033317819 */ /* 0x000fe400000006ff */
[----:B------:R-:W-:Y:S02]  /*7110*/  SHF.R.S32.HI R47, RZ, 0x18, R51 ;  /* 0x00000018ff2f7819 */ /* 0x000fe40000011433 */
[----:B------:R-:W-:Y:S01]  /*7120*/  I2IP.S8.S32.SAT R51, R7, R3, RZ ;  /* 0x0000000307337239 */ /* 0x000fe200000014ff */
[----:B------:R-:W-:Y:S01]  /*7130*/  IMAD.MOV.U32 R3, RZ, RZ, R69 ;  /* 0x000000ffff037224 */ /* 0x000fe200078e0045 */
[----:B------:R-:W-:Y:S01]  /*7140*/  SHF.R.S32.HI R5, RZ, 0x18, R67 ;  /* 0x00000018ff057819 */ /* 0x000fe20000011443 */
[----:B------:R-:W-:Y:S01]  /*7150*/  IMAD R7, R38, R16, RZ ;  /* 0x0000001026077224 */ /* 0x000fe200078e02ff */
[----:B------:R-:W-:Y:S01]  /*7160*/  IADD3 R36, PT, PT, R36, 0x1, RZ ;  /* 0x0000000124247810 */ /* 0x000fe20007ffe0ff */
[-C--:B------:R-:W-:Y:S02]  /*7170*/  IMAD R8, R3, R40.reuse, R8 ;  /* 0x0000002803087224 */ /* 0x080fe400078e0208 */
[-C--:B------:R-:W-:Y:S02]  /*7180*/  IMAD R9, R4, R40.reuse, R9 ;  /* 0x0000002804097224 */ /* 0x080fe400078e0209 */
[-C--:B------:R-:W-:Y:S02]  /*7190*/  IMAD R10, R5, R40.reuse, R10 ;  /* 0x00000028050a7224 */ /* 0x080fe400078e020a */
[----:B------:R-:W-:Y:S02]  /*71a0*/  IMAD R11, R44, R40, R11 ;  /* 0x000000282c0b7224 */ /* 0x000fe400078e020b */
[C---:B------:R-:W-:Y:S02]  /*71b0*/  IMAD R3, R38.reuse, R12, RZ ;  /* 0x0000000c26037224 */ /* 0x040fe400078e02ff */
[C---:B------:R-:W-:Y:S01]  /*71c0*/  IMAD R12, R38.reuse, R17, RZ ;  /* 0x00000011260c7224 */ /* 0x040fe200078e02ff */
[----:B------:R-:W-:Y:S01]  /*71d0*/  I2IP.S8.S32.SAT R11, R11, R10, RZ ;  /* 0x0000000a0b0b7239 */ /* 0x000fe200000014ff */
[C---:B------:R-:W-:Y:S01]  /*71e0*/  IMAD R17, R38.reuse, R22, RZ ;  /* 0x0000001626117224 */ /* 0x040fe200078e02ff */
[----:B------:R-:W-:Y:S01]  /*71f0*/  SHF.R.S32.HI R10, RZ, 0x18, R64 ;  /* 0x00000018ff0a7819 */ /* 0x000fe20000011440 */
[C---:B------:R-:W-:Y:S02]  /*7200*/  IMAD R22, R38.reuse, R27, RZ ;  /* 0x0000001b26167224 */ /* 0x040fe400078e02ff */
[----:B------:R-:W-:Y:S01]  /*7210*/  IMAD R27, R38, R32, RZ ;  /* 0x00000020261b7224 */ /* 0x000fe200078e02ff */
[----:B------:R-:W-:Y:S01]  /*7220*/  I2IP.S8.S32.SAT R32, R2, R0, R51 ;  /* 0x0000000002207239 */ /* 0x000fe20000001433 */
[C---:B------:R-:W-:Y:S01]  /*7230*/  IMAD R4, R38.reuse, R13, RZ ;  /* 0x0000000d26047224 */ /* 0x040fe200078e02ff */
[----:B------:R-:W-:Y:S01]  /*7240*/  SHF.R.S32.HI R0, RZ, 0x18, R61 ;  /* 0x00000018ff007819 */ /* 0x000fe2000001143d */
[C---:B------:R-:W-:Y:S01]  /*7250*/  IMAD R5, R38.reuse, R14, RZ ;  /* 0x0000000e26057224 */ /* 0x040fe200078e02ff */
[----:B------:R-:W-:Y:S01]  /*7260*/  MOV R2, R60 ;  /* 0x0000003c00027202 */ /* 0x000fe20000000f00 */
[C---:B------:R-:W-:Y:S02]  /*7270*/  IMAD R13, R38.reuse, R18, RZ ;  /* 0x00000012260d7224 */ /* 0x040fe400078e02ff */
[----:B------:R-:W-:Y:S02]  /*7280*/  IMAD R3, R39, R40, R3 ;  /* 0x0000002827037224 */ /* 0x000fe400078e0203 */
[C---:B------:R-:W-:Y:S02]  /*7290*/  IMAD R18, R38.reuse, R23, RZ ;  /* 0x0000001726127224 */ /* 0x040fe400078e02ff */
[----:B------:R-:W-:Y:S02]  /*72a0*/  IMAD R23, R38, R28, RZ ;  /* 0x0000001c26177224 */ /* 0x000fe400078e02ff */
[----:B------:R-:W-:Y:S02]  /*72b0*/  IMAD R4, R10, R40, R4 ;  /* 0x000000280a047224 */ /* 0x000fe400078e0204 */
[----:B------:R-:W-:Y:S01]  /*72c0*/  IMAD R28, R38, R33, RZ ;  /* 0x00000021261c7224 */ /* 0x000fe200078e02ff */
[----:B------:R-:W-:Y:S01]  /*72d0*/  I2IP.S8.S32.SAT R33, R9, R8, R11 ;  /* 0x0000000809217239 */ /* 0x000fe2000000140b */
[-C--:B------:R-:W-:Y:S01]  /*72e0*/  IMAD R5, R0, R40.reuse, R5 ;  /* 0x0000002800057224 */ /* 0x080fe200078e0205 */
[----:B------:R-:W-:Y:S01]  /*72f0*/  SHF.R.S32.HI R8, RZ, 0x18, R59 ;  /* 0x00000018ff087819 */ /* 0x000fe2000001143b */
[-C--:B------:R-:W-:Y:S01]  /*7300*/  IMAD R6, R45, R40.reuse, R6 ;  /* 0x000000282d067224 */ /* 0x080fe200078e0206 */
[----:B------:R-:W-:Y:S01]  /*7310*/  SHF.R.S32.HI R9, RZ, 0x18, R58 ;  /* 0x00000018ff097819 */ /* 0x000fe2000001143a */
[-C--:B------:R-:W-:Y:S01]  /*7320*/  IMAD R7, R2, R40.reuse, R7 ;  /* 0x0000002802077224 */ /* 0x080fe200078e0207 */
[----:B------:R-:W-:Y:S01]  /*7330*/  MOV R0, R65 ;  /* 0x0000004100007202 */ /* 0x000fe20000000f00 */
[----:B------:R-:W-:Y:S01]  /*7340*/  IMAD R14, R38, R19, RZ ;  /* 0x00000013260e7224 */ /* 0x000fe200078e02ff */
[----:B------:R-:W-:Y:S01]  /*7350*/  I2IP.S8.S32.SAT R5, R6, R5, RZ ;  /* 0x0000000506057239 */ /* 0x000fe200000014ff */
[-C--:B------:R-:W-:Y:S01]  /*7360*/  IMAD R12, R8, R40.reuse, R12 ;  /* 0x00000028080c7224 */ /* 0x080fe200078e020c */
[----:B------:R-:W-:Y:S01]  /*7370*/  SHF.R.S32.HI R2, RZ, 0x18, R63 ;  /* 0x00000018ff027819 */ /* 0x000fe2000001143f */
[-C--:B------:R-:W-:Y:S01]  /*7380*/  IMAD R13, R9, R40.reuse, R13 ;  /* 0x00000028090d7224 */ /* 0x080fe200078e020d */
[----:B------:R-:W-:Y:S01]  /*7390*/  SHF.R.S32.HI R8, RZ, 0x18, R62 ;  /* 0x00000018ff087819 */ /* 0x000fe2000001143e */
[----:B------:R-:W-:Y:S02]  /*73a0*/  IMAD R16, R38, R21, RZ ;  /* 0x0000001526107224 */ /* 0x000fe400078e02ff */
[-C--:B------:R-:W-:Y:S02]  /*73b0*/  IMAD R14, R46, R40.reuse, R14 ;  /* 0x000000282e0e7224 */ /* 0x080fe400078e020e */
[-C--:B------:R-:W-:Y:S02]  /*73c0*/  IMAD R15, R0, R40.reuse, R15 ;  /* 0x00000028000f7224 */ /* 0x080fe400078e020f */
[----:B------:R-:W-:Y:S01]  /*73d0*/  IMAD R16, R2, R40, R16 ;  /* 0x0000002802107224 */ /* 0x000fe200078e0210 */
[----:B------:R-:W-:Y:S01]  /*73e0*/  I2IP.S8.S32.SAT R13, R14, R13, RZ ;  /* 0x0000000d0e0d7239 */ /* 0x000fe200000014ff */
[C---:B------:R-:W-:Y:S01]  /*73f0*/  IMAD R19, R38.reuse, R24, RZ ;  /* 0x0000001826137224 */ /* 0x040fe200078e02ff */
[----:B------:R-:W-:Y:S01]  /*7400*/  SHF.R.S32.HI R2, RZ, 0x18, R56 ;  /* 0x00000018ff027819 */ /* 0x000fe20000011438 */
[----:B------:R-:W-:Y:S01]  /*7410*/  IMAD R24, R38, R29, RZ ;  /* 0x0000001d26187224 */ /* 0x000fe200078e02ff */
[----:B------:R-:W-:Y:S01]  /*7420*/  I2IP.S8.S32.SAT R35, R12, R7, R13 ;  /* 0x000000070c237239 */ /* 0x000fe2000000140d */
[----:B------:R-:W-:Y:S02]  /*7430*/  IMAD R17, R8, R40, R17 ;  /* 0x0000002808117224 */ /* 0x000fe400078e0211 */
[----:B------:R-:W-:Y:S02]  /*7440*/  IMAD.MOV.U32 R0, RZ, RZ, R57 ;  /* 0x000000ffff007224 */ /* 0x000fe400078e0039 */
[----:B------:R-:W-:Y:S01]  /*7450*/  IMAD R29, R38, R34, RZ ;  /* 0x00000022261d7224 */ /* 0x000fe200078e02ff */
[----:B------:R-:W-:Y:S01]  /*7460*/  I2IP.S8.S32.SAT R34, R4, R3, R5 ;  /* 0x0000000304227239 */ /* 0x000fe20000001405 */
[-C--:B------:R-:W-:Y:S01]  /*7470*/  IMAD R18, R41, R40.reuse, R18 ;  /* 0x0000002829127224 */ /* 0x080fe200078e0212 */
[----:B------:R-:W-:Y:S01]  /*7480*/  SHF.R.S32.HI R3, RZ, 0x18, R55 ;  /* 0x00000018ff037819 */ /* 0x000fe20000011437 */
[----:B------:R-:W-:Y:S01]  /*7490*/  IMAD R19, R0, R40, R19 ;  /* 0x0000002800137224 */ /* 0x000fe200078e0213 */
[----:B------:R-:W-:Y:S01]  /*74a0*/  MOV R0, R54 ;  /* 0x0000003600007202 */ /* 0x000fe20000000f00 */
[----:B------:R1:W-:Y:S01]  /*74b0*/  STS.128 [R80+UR44+0x1200], R32 ;  /* 0x0012002050007988 */ /* 0x0003e20008000c2c */
[----:B------:R-:W-:Y:S01]  /*74c0*/  SHF.R.S32.HI R4, RZ, 0x18, R48 ;  /* 0x00000018ff047819 */ /* 0x000fe20000011430 */
[----:B------:R-:W-:Y:S01]  /*74d0*/  IMAD R21, R38, R26, RZ ;  /* 0x0000001a26157224 */ /* 0x000fe200078e02ff */
[----:B------:R-:W-:Y:S01]  /*74e0*/  I2IP.S8.S32.SAT R17, R18, R17, RZ ;  /* 0x0000001112117239 */ /* 0x000fe200000014ff */
[-C--:B------:R-:W-:Y:S01]  /*74f0*/  IMAD R20, R2, R40.reuse, R20 ;  /* 0x0000002802147224 */ /* 0x080fe200078e0214 */
[----:B------:R-:W-:Y:S01]  /*7500*/  SHF.R.S32.HI R2, RZ, 0x18, R53 ;  /* 0x00000018ff027819 */ /* 0x000fe20000011435 */
[-C--:B------:R-:W-:Y:S01]  /*7510*/  IMAD R21, R3, R40.reuse, R21 ;  /* 0x0000002803157224 */ /* 0x080fe200078e0215 */
[----:B------:R-:W-:Y:S01]  /*7520*/  SHF.R.S32.HI R3, RZ, 0x18, R49 ;  /* 0x00000018ff037819 */ /* 0x000fe20000011431 */
[-C--:B------:R-:W-:Y:S01]  /*7530*/  IMAD R22, R42, R40.reuse, R22 ;  /* 0x000000282a167224 */ /* 0x080fe200078e0216 */
[----:B------:R-:W-:Y:S01]  /*7540*/  I2IP.S8.S32.SAT R16, R16, R15, R17 ;  /* 0x0000000f10107239 */ /* 0x000fe20000001411 */
[-C--:B------:R-:W-:Y:S01]  /*7550*/  IMAD R23, R0, R40.reuse, R23 ;  /* 0x0000002800177224 */ /* 0x080fe200078e0217 */
[----:B------:R-:W-:Y:S01]  /*7560*/  SHF.R.S32.HI R0, RZ, 0x18, R52 ;  /* 0x00000018ff007819 */ /* 0x000fe20000011434 */
[----:B------:R-:W-:Y:S01]  /*7570*/  IMAD R24, R2, R40, R24 ;  /* 0x0000002802187224 */ /* 0x000fe200078e0218 */
[----:B------:R-:W-:Y:S01]  /*7580*/  MOV R2, R50 ;  /* 0x0000003200027202 */ /* 0x000fe20000000f00 */
[----:B------:R-:W-:Y:S01]  /*7590*/  IMAD R26, R38, R31, RZ ;  /* 0x0000001f261a7224 */ /* 0x000fe200078e02ff */
[----:B------:R-:W-:Y:S01]  /*75a0*/  I2IP.S8.S32.SAT R17, R22, R21, RZ ;  /* 0x0000001516117239 */ /* 0x000fe200000014ff */
[-C--:B------:R-:W-:Y:S02]  /*75b0*/  IMAD R25, R0, R40.reuse, R25 ;  /* 0x0000002800197224 */ /* 0x080fe400078e0219 */
[-C--:B------:R-:W-:Y:S01]  /*75c0*/  IMAD R26, R43, R40.reuse, R26 ;  /* 0x000000282b1a7224 */ /* 0x080fe200078e021a */
[----:B------:R-:W-:Y:S01]  /*75d0*/  I2IP.S8.S32.SAT R17, R20, R19, R17 ;  /* 0x0000001314117239 */ /* 0x000fe20000001411 */
[-C--:B------:R-:W-:Y:S02]  /*75e0*/  IMAD R27, R2, R40.reuse, R27 ;  /* 0x00000028021b7224 */ /* 0x080fe400078e021b */
[-C--:B------:R-:W-:Y:S01]  /*75f0*/  IMAD R28, R3, R40.reuse, R28 ;  /* 0x00000028031c7224 */ /* 0x080fe200078e021c */
[----:B------:R-:W-:Y:S01]  /*7600*/  I2IP.S8.S32.SAT R18, R26, R25, RZ ;  /* 0x000000191a127239 */ /* 0x000fe200000014ff */
[-C--:B------:R-:W-:Y:S02]  /*7610*/  IMAD R29, R4, R40.reuse, R29 ;  /* 0x00000028041d7224 */ /* 0x080fe400078e021d */
[----:B------:R-:W-:Y:S01]  /*7620*/  IMAD R30, R47, R40, R30 ;  /* 0x000000282f1e7224 */ /* 0x000fe200078e021e */
[----:B------:R-:W-:Y:S04]  /*7630*/  I2IP.S8.S32.SAT R18, R24, R23, R18 ;  /* 0x0000001718127239 */ /* 0x000fe80000001412 */
[----:B------:R-:W-:Y:S04]  /*7640*/  I2IP.S8.S32.SAT R29, R30, R29, RZ ;  /* 0x0000001d1e1d7239 */ /* 0x000fe800000014ff */
[----:B------:R-:W-:Y:S05]  /*7650*/  I2IP.S8.S32.SAT R19, R28, R27, R29 ;  /* 0x0000001b1c137239 */ /* 0x000fea000000141d */
[----:B------:R1:W-:Y:S01]  /*7660*/  STS.128 [R79+0x1010], R16 ;  /* 0x001010104f007388 */ /* 0x0003e20000000c00 */
[----:B------:R-:W-:Y:S01]  /*7670*/  @!PT LDS RZ, [RZ] ;  /* 0x00000000fffff984 */ /* 0x000fe20000000800 */
[----:B------:R-:W-:Y:S01]  /*7680*/  @!PT LDS RZ, [RZ] ;  /* 0x00000000fffff984 */ /* 0x000fe20000000800 */
[----:B------:R-:W-:Y:S01]  /*7690*/  @!PT LDS RZ, [RZ] ;  /* 0x00000000fffff984 */ /* 0x000fe20000000800 */
[----:B------:R-:W-:Y:S01]  /*76a0*/  @!PT LDS RZ, [RZ] ;  /* 0x00000000fffff984 */ /* 0x000fe20000000800 */
[----:B------:R3:W-:Y:S07]  /*76b0*/  MEMBAR.ALL.CTA ;  /* 0x0000000000007992 */ /* 0x0007ee0000008000 */
[----:B---3--:R-:W3:Y:S02]  /*76c0*/  FENCE.VIEW.ASYNC.S ;  /* 0x00000000000073c6 */ /* 0x008ee40000000000 */
[----:B---3--:R-:W-:Y:S06]  /*76d0*/  BAR.SYNC.DEFER_BLOCKING 0x1, 0x80 ;  /* 0x0042000000007b1d */ /* 0x008fec0000010000 */
[----:B------:R-:W-:Y:S05]  /*76e0*/  @P0 BRA `(.L_x_126) ;  /* 0x0000000000300947 */ /* 0x000fea0003800000 */
[----:B------:R-:W-:Y:S02]  /*76f0*/  UIADD3 UR4, UPT, UPT, UR44, 0x1200, URZ ;  /* 0x000012002c047890 */ /* 0x000fe4000fffe0ff */
[----:B------:R-:W-:Y:S02]  /*7700*/  USHF.L.U32 UR9, UR46, 0x6, URZ ;  /* 0x000000062e097899 */ /* 0x000fe400080006ff */
[----:B------:R-:W-:Y:S02]  /*7710*/  USHF.L.U32 UR10, UR45, 0x6, URZ ;  /* 0x000000062d0a7899 */ /* 0x000fe400080006ff */
[----:B------:R-:W-:Y:S01]  /*7720*/  MOV R88, UR4 ;  /* 0x0000000400587c02 */ /* 0x000fe20008000f00 */
[----:B------:R-:W-:Y:S01]  /*7730*/  UIADD3 UR4, UP0, UPT, UR62, 0x680, URZ ;  /* 0x000006803e047890 */ /* 0x000fe2000ff1e0ff */
[----:B------:R-:W-:Y:S02]  /*7740*/  UMOV UR11, UR36 ;  /* 0x00000024000b7c82 */ /* 0x000fe40008000000 */
[----:B------:R-:W-:Y:S01]  /*7750*/  R2UR UR8, R88 ;  /* 0x00000000580872ca */ /* 0x000fe200000e0000 */
[----:B------:R-:W-:Y:S11]  /*7760*/  UIADD3.X UR5, UPT, UPT, URZ, UR63, URZ, UP0, !UPT ;  /* 0x0000003fff057290 */ /* 0x000ff600087fe4ff */
[----:B------:R-:W-:Y:S01]  /*7770*/  @!UPT UIADD3 URZ, UPT, UPT, URZ, URZ, URZ ;  /* 0x000000fffffff290 */ /* 0x000fe2000fffe0ff */
[----:B------:R3:W-:Y:S01]  /*7780*/  UTMASTG.3D [UR8], [UR4] ;  /* 0x00000008040073b5 */ /* 0x0007e20008010000 */
[----:B------:R0:W-:Y:S01]  /*7790*/  UTMACMDFLUSH ;  /* 0x00000000000079b7 */ /* 0x0001e20000000000 */
[----:B---3--:R-:W-:Y:S04]  /*77a0*/  DEPBAR.LE SB0, 0x0 ;  /* 0x000080000000791a */ /* 0x008fe80000000000 */
.L_x_126:
[----:B------:R-:W-:Y:S05]  /*77b0*/  BSYNC.RECONVERGENT B0 ;  /* 0x0000000000007941 */ /* 0x000fea0003800200 */
.L_x_125:
[----:B------:R-:W-:Y:S01]  /*77c0*/  BAR.SYNC.DEFER_BLOCKING 0x1, 0x80 ;  /* 0x0042000000007b1d */ /* 0x000fe20000010000 */
[----:B------:R-:W-:Y:S01]  /*77d0*/  ISETP.NE.AND P0, PT, R84, 0x2, PT ;  /* 0x000000025400780c */ /* 0x000fe20003f05270 */
[----:B------:R-:W-:Y:S01]  /*77e0*/  UISETP.NE.AND UP0, UPT, UR47, URZ, UPT ;  /* 0x000000ff2f00728c */ /* 0x000fe2000bf05270 */
[----:B------:R-:W-:Y:S01]  /*77f0*/  ISETP.NE.AND P1, PT, R36, 0x4, PT ;  /* 0x000000042400780c */ /* 0x000fe20003f25270 */
[----:B------:R-:W-:Y:S01]  /*7800*/  UIADD3 UR46, UPT, UPT, UR37, UR60, URZ ;  /* 0x0000003c252e7290 */ /* 0x000fe2000fffe0ff */
[----:B------:R-:W-:Y:S01]  /*7810*/  SEL R2, RZ, 0x1, P0 ;  /* 0x00000001ff027807 */ /* 0x000fe20000000000 */
[----:B------:R-:W-:Y:S01]  /*7820*/  UIADD3 UR45, UPT, UPT, UR38, UR57, URZ ;  /* 0x00000039262d7290 */ /* 0x000fe2000fffe0ff */
[----:B------:R-:W-:Y:S02]  /*7830*/  SEL R0, RZ, 0x1, P1 ;  /* 0x00000001ff007807 */ /* 0x000fe40000800000 */
[----:B------:R-:W-:Y:S02]  /*7840*/  LOP3.LUT R86, R86, R2, RZ, 0x3c, !PT ;  /* 0x0000000256567212 */ /* 0x000fe400078e3cff */
[----:B------:R-:W-:Y:S02]  /*7850*/  LOP3.LUT R87, R87, R0, RZ, 0x3c, !PT ;  /* 0x0000000057577212 */ /* 0x000fe400078e3cff */
[----:B------:R-:W-:Y:S02]  /*7860*/  SEL R84, R84, RZ, P0 ;  /* 0x000000ff54547207 */ /* 0x000fe40000000000 */
[----:B------:R-:W-:Y:S01]  /*7870*/  SEL R36, R36, RZ, P1 ;  /* 0x000000ff24247207 */ /* 0x000fe20000800000 */
[----:B------:R-:W-:Y:S01]  /*7880*/  UMOV UR36, UR54 ;  /* 0x0000003600247c82 */ /* 0x000fe20008000000 */
[----:B------:R-:W-:Y:S05]  /*7890*/  BRA.U UP0, `(.L_x_127) ;  /* 0xffffffe5002c7547 */ /* 0x000fea000b83ffff */
[----:B------:R-:W-:Y:S05]  /*78a0*/  EXIT ;  /* 0x000000000000794d */ /* 0x000fea0003800000 */
.L_x_25:
[----:B---3--:R3:W4:Y:S02]  /*78b0*/  SYNCS.PHASECHK.TRANS64.TRYWAIT P0, [R0+URZ+0x1b0], R2 ;  /* 0x0001b002000075a7 */ /* 0x00872400080011ff */
[----:B----4-:R-:W-:Y:S05]  /*78c0*/  @!P0 NANOSLEEP.SYNCS 0x989680 ;  /* 0x009896800000895d */ /* 0x010fea0003900000 */
[----:B------:R-:W4:Y:S02]  /*78d0*/  @!P0 SYNCS.PHASECHK.TRANS64 P0, [R0+URZ+0x1b0], R2 ;  /* 0x0001b002000085a7 */ /* 0x000f2400080010ff */
[----:B----4-:R-:W-:Y:S05]  /*78e0*/  @!P0 BRA `(.L_x_25) ;  /* 0xfffffffc00f08947 */ /* 0x010fea000383ffff */
[----:B------:R-:W-:Y:S05]  /*78f0*/  BRA `(.L_x_128) ;  /* 0xffffffa000c87947 */ /* 0x000fea000383ffff */
.L_x_28:
[----:B--2---:R-:W-:-:S07]  /*7900*/  MOV R0, UR33 ;  /* 0x0000002100007c02 */ /* 0x004fce0008000f00 */
.L_x_129:
[----:B--2---:R2:W3:Y:S02]  /*7910*/  SYNCS.PHASECHK.TRANS64.TRYWAIT P0, [R0+URZ+0x90], R3 ;  /* 0x00009003000075a7 */ /* 0x0044e400080011ff */
[----:B---3--:R-:W-:Y:S05]  /*7920*/  @!P0 NANOSLEEP.SYNCS 0x989680 ;  /* 0x009896800000895d */ /* 0x008fea0003900000 */
[----:B------:R-:W3:Y:S02]  /*7930*/  @!P0 SYNCS.PHASECHK.TRANS64 P0, [R0+URZ+0x90], R3 ;  /* 0x00009003000085a7 */ /* 0x000ee400080010ff */
[----:B---3--:R-:W-:Y:S05]  /*7940*/  @!P0 BRA `(.L_x_129) ;  /* 0xfffffffc00f08947 */ /* 0x008fea000383ffff */
[----:B------:R-:W-:Y:S05]  /*7950*/  BRA `(.L_x_27) ;  /* 0xffffffa400207947 */ /* 0x000fea000383ffff */
.L_x_35:
[----:B-1----:R-:W-:-:S07]  /*7960*/  MOV R0, UR17 ;  /* 0x0000001100007c02 */ /* 0x002fce0008000f00 */
.L_x_130:
[----:B-1----:R1:W2:Y:S02]  /*7970*/  SYNCS.PHASECHK.TRANS64.TRYWAIT P0, [R0+URZ+0x90], R3 ;  /* 0x00009003000075a7 */ /* 0x0022a400080011ff */
[----:B--2---:R-:W-:Y:S05]  /*7980*/  @!P0 NANOSLEEP.SYNCS 0x989680 ;  /* 0x009896800000895d */ /* 0x004fea0003900000 */
[----:B------:R-:W2:Y:S02]  /*7990*/  @!P0 SYNCS.PHASECHK.TRANS64 P0, [R0+URZ+0x90], R3 ;  /* 0x00009003000085a7 */ /* 0x000ea400080010ff */
[----:B--2---:R-:W-:Y:S05]  /*79a0*/  @!P0 BRA `(.L_x_130) ;  /* 0xfffffffc00f08947 */ /* 0x004fea000383ffff */
[----:B------:R-:W-:Y:S05]  /*79b0*/  BRA `(.L_x_34) ;  /* 0xffffffa400e07947 */ /* 0x000fea000383ffff */
.L_x_40:
[----:B-1----:R1:W2:Y:S02]  /*79c0*/  SYNCS.PHASECHK.TRANS64.TRYWAIT P0, [R3+URZ+0x140], R0 ;  /* 0x00014000030075a7 */ /* 0x0022a400080011ff */
[----:B--2---:R-:W-:Y:S05]  /*79d0*/  @!P0 NANOSLEEP.SYNCS 0x989680 ;  /* 0x009896800000895d */ /* 0x004fea0003900000 */
[----:B------:R-:W2:Y:S02]  /*79e0*/  @!P0 SYNCS.PHASECHK.TRANS64 P0, [R3+URZ+0x140], R0 ;  /* 0x00014000030085a7 */ /* 0x000ea400080010ff */
[----:B--2---:R-:W-:Y:S05]  /*79f0*/  @!P0 BRA `(.L_x_40) ;  /* 0xfffffffc00f08947 */ /* 0x004fea000383ffff */
[----:B------:R-:W-:Y:S05]  /*7a00*/  BRA `(.L_x_131) ;  /* 0xffffffa800887947 */ /* 0x000fea000383ffff */
.L_x_44:
[----:B------:R-:W-:-:S07]  /*7a10*/  MOV R0, UR4 ;  /* 0x0000000400007c02 */ /* 0x000fce0008000f00 */
.L_x_132:
[----:B-1----:R1:W2:Y:S02]  /*7a20*/  SYNCS.PHASECHK.TRANS64.TRYWAIT P0, [R0+URZ], R2 ;  /* 0x00000002000075a7 */ /* 0x0022a400080011ff */
[----:B--2---:R-:W-:Y:S05]  /*7a30*/  @!P0 NANOSLEEP.SYNCS 0x989680 ;  /* 0x009896800000895d */ /* 0x004fea0003900000 */
[----:B------:R-:W2:Y:S02]  /*7a40*/  @!P0 SYNCS.PHASECHK.TRANS64 P0, [R0+URZ], R2 ;  /* 0x00000002000085a7 */ /* 0x000ea400080010ff */
[----:B--2---:R-:W-:Y:S05]  /*7a50*/  @!P0 BRA `(.L_x_132) ;  /* 0xfffffffc00f08947 */ /* 0x004fea000383ffff */
[----:B------:R-:W-:Y:S05]  /*7a60*/  BRA `(.L_x_133) ;  /* 0xffffffb0002c7947 */ /* 0x000fea000383ffff */
.L_x_45:
[----:B------:R-:W-:-:S07]  /*7a70*/  MOV R0, UR5 ;  /* 0x0000000500007c02 */ /* 0x000fce0008000f00 */
.L_x_134:
[----:B-1----:R1:W2:Y:S02]  /*7a80*/  SYNCS.PHASECHK.TRANS64.TRYWAIT P0, [R0+URZ], R3 ;  /* 0x00000003000075a7 */ /* 0x0022a400080011ff */
[----:B--2---:R-:W-:Y:S05]  /*7a90*/  @!P0 NANOSLEEP.SYNCS 0x989680 ;  /* 0x009896800000895d */ /* 0x004fea0003900000 */
[----:B------:R-:W2:Y:S02]  /*7aa0*/  @!P0 SYNCS.PHASECHK.TRANS64 P0, [R0+URZ], R3 ;  /* 0x00000003000085a7 */ /* 0x000ea400080010ff */
[----:B--2---:R-:W-:Y:S05]  /*7ab0*/  @!P0 BRA `(.L_x_134) ;  /* 0xfffffffc00f08947 */ /* 0x004fea000383ffff */
[----:B------:R-:W-:Y:S05]  /*7ac0*/  BRA `(.L_x_135) ;  /* 0xffffffb000387947 */ /* 0x000fea000383ffff */
.L_x_46:
[----:B------:R-:W-:-:S07]  /*7ad0*/  MOV R0, UR5 ;  /* 0x0000000500007c02 */ /* 0x000fce0008000f00 */
.L_x_136:
[----:B-1----:R1:W2:Y:S02]  /*7ae0*/  SYNCS.PHASECHK.TRANS64.TRYWAIT P0, [R0+URZ], R3 ;  /* 0x00000003000075a7 */ /* 0x0022a400080011ff */
[----:B--2---:R-:W-:Y:S05]  /*7af0*/  @!P0 NANOSLEEP.SYNCS 0x989680 ;  /* 0x009896800000895d */ /* 0x004fea0003900000 */
[----:B------:R-:W2:Y:S02]  /*7b00*/  @!P0 SYNCS.PHASECHK.TRANS64 P0, [R0+URZ], R3 ;  /* 0x00000003000085a7 */ /* 0x000ea400080010ff */
[----:B--2---:R-:W-:Y:S05]  /*7b10*/  @!P0 BRA `(.L_x_136) ;  /* 0xfffffffc00f08947 */ /* 0x004fea000383ffff */
[----:B------:R-:W-:Y:S05]  /*7b20*/  BRA `(.L_x_137) ;  /* 0xffffffb000447947 */ /* 0x000fea000383ffff */
.L_x_47:
[----:B------:R-:W-:-:S07]  /*7b30*/  MOV R0, UR5 ;  /* 0x0000000500007c02 */ /* 0x000fce0008000f00 */
.L_x_138:
[----:B-1----:R1:W2:Y:S02]  /*7b40*/  SYNCS.PHASECHK.TRANS64.TRYWAIT P0, [R0+URZ], R3 ;  /* 0x00000003000075a7 */ /* 0x0022a400080011ff */
[----:B--2---:R-:W-:Y:S05]  /*7b50*/  @!P0 NANOSLEEP.SYNCS 0x989680 ;  /* 0x009896800000895d */ /* 0x004fea0003900000 */
[----:B------:R-:W2:Y:S02]  /*7b60*/  @!P0 SYNCS.PHASECHK.TRANS64 P0, [R0+URZ], R3 ;  /* 0x00000003000085a7 */ /* 0x000ea400080010ff */
[----:B--2---:R-:W-:Y:S05]  /*7b70*/  @!P0 BRA `(.L_x_138) ;  /* 0xfffffffc00f08947 */ /* 0x004fea000383ffff */
[----:B------:R-:W-:Y:S05]  /*7b80*/  BRA `(.L_x_139) ;  /* 0xffffffb000507947 */ /* 0x000fea000383ffff */
.L_x_48:
[----:B------:R-:W-:-:S07]  /*7b90*/  MOV R0, UR5 ;  /* 0x0000000500007c02 */ /* 0x000fce0008000f00 */
.L_x_140:
[----:B-1----:R1:W2:Y:S02]  /*7ba0*/  SYNCS.PHASECHK.TRANS64.TRYWAIT P0, [R0+URZ], R3 ;  /* 0x00000003000075a7 */ /* 0x0022a400080011ff */
[----:B--2---:R-:W-:Y:S05]  /*7bb0*/  @!P0 NANOSLEEP.SYNCS 0x989680 ;  /* 0x009896800000895d */ /* 0x004fea0003900000 */
[----:B------:R-:W2:Y:S02]  /*7bc0*/  @!P0 SYNCS.PHASECHK.TRANS64 P0, [R0+URZ], R3 ;  /* 0x00000003000085a7 */ /* 0x000ea400080010ff */
[----:B--2---:R-:W-:Y:S05]  /*7bd0*/  @!P0 BRA `(.L_x_140) ;  /* 0xfffffffc00f08947 */ /* 0x004fea000383ffff */
[----:B------:R-:W-:Y:S05]  /*7be0*/  BRA `(.L_x_141) ;  /* 0xffffffb0005c7947 */ /* 0x000fea000383ffff */
.L_x_49:
[----:B------:R-:W-:-:S07]  /*7bf0*/  MOV R0, UR5 ;  /* 0x0000000500007c02 */ /* 0x000fce0008000f00 */
.L_x_142:
[----:B-1----:R1:W2:Y:S02]  /*7c00*/  SYNCS.PHASECHK.TRANS64.TRYWAIT P0, [R0+URZ], R3 ;  /* 0x00000003000075a7 */ /* 0x0022a400080011ff */
[----:B--2---:R-:W-:Y:S05]  /*7c10*/  @!P0 NANOSLEEP.SYNCS 0x989680 ;  /* 0x009896800000895d */ /* 0x004fea0003900000 */
[----:B------:R-:W2:Y:S02]  /*7c20*/  @!P0 SYNCS.PHASECHK.TRANS64 P0, [R0+URZ], R3 ;  /* 0x00000003000085a7 */ /* 0x000ea400080010ff */
[----:B--2---:R-:W-:Y:S05]  /*7c30*/  @!P0 BRA `(.L_x_142) ;  /* 0xfffffffc00f08947 */ /* 0x004fea000383ffff */
[----:B------:R-:W-:Y:S05]  /*7c40*/  BRA `(.L_x_143) ;  /* 0xffffffb000687947 */ /* 0x000fea000383ffff */
.L_x_50:
[----:B------:R-:W-:-:S07]  /*7c50*/  MOV R0, UR5 ;  /* 0x0000000500007c02 */ /* 0x000fce0008000f00 */
.L_x_144:
[----:B-1----:R1:W2:Y:S02]  /*7c60*/  SYNCS.PHASECHK.TRANS64.TRYWAIT P0, [R0+URZ], R3 ;  /* 0x00000003000075a7 */ /* 0x0022a400080011ff */
[----:B--2---:R-:W-:Y:S05]  /*7c70*/  @!P0 NANOSLEEP.SYNCS 0x989680 ;  /* 0x009896800000895d */ /* 0x004fea0003900000 */
[----:B------:R-:W2:Y:S02]  /*7c80*/  @!P0 SYNCS.PHASECHK.TRANS64 P0, [R0+URZ], R3 ;  /* 0x00000003000085a7 */ /* 0x000ea400080010ff */
[----:B--2---:R-:W-:Y:S05]  /*7c90*/  @!P0 BRA `(.L_x_144) ;  /* 0xfffffffc00f08947 */ /* 0x004fea000383ffff */
[----:B------:R-:W-:Y:S05]  /*7ca0*/  BRA `(.L_x_145) ;  /* 0xffffffb000747947 */ /* 0x000fea000383ffff */
.L_x_51:
[----:B------:R-:W-:-:S07]  /*7cb0*/  MOV R0, UR5 ;  /* 0x0000000500007c02 */ /* 0x000fce0008000f00 */
.L_x_146:
[----:B-1----:R1:W2:Y:S02]  /*7cc0*/  SYNCS.PHASECHK.TRANS64.TRYWAIT P0, [R0+URZ], R3 ;  /* 0x00000003000075a7 */ /* 0x0022a400080011ff */
[----:B--2---:R-:W-:Y:S05]  /*7cd0*/  @!P0 NANOSLEEP.SYNCS 0x989680 ;  /* 0x009896800000895d */ /* 0x004fea0003900000 */
[----:B------:R-:W2:Y:S02]  /*7ce0*/  @!P0 SYNCS.PHASECHK.TRANS64 P0, [R0+URZ], R3 ;  /* 0x00000003000085a7 */ /* 0x000ea400080010ff */
[----:B--2---:R-:W-:Y:S05]  /*7cf0*/  @!P0 BRA `(.L_x_146) ;  /* 0xfffffffc00f08947 */ /* 0x004fea000383ffff */
[----:B------:R-:W-:Y:S05]  /*7d00*/  BRA `(.L_x_147) ;  /* 0xffffffb000807947 */ /* 0x000fea000383ffff */
.L_x_52:
[----:B------:R-:W-:-:S07]  /*7d10*/  MOV R0, UR5 ;  /* 0x0000000500007c02 */ /* 0x000fce0008000f00 */
.L_x_148:
[----:B-1----:R1:W2:Y:S02]  /*7d20*/  SYNCS.PHASECHK.TRANS64.TRYWAIT P0, [R0+URZ], R3 ;  /* 0x00000003000075a7 */ /* 0x0022a400080011ff */
[----:B--2---:R-:W-:Y:S05]  /*7d30*/  @!P0 NANOSLEEP.SYNCS 0x989680 ;  /* 0x009896800000895d */ /* 0x004fea0003900000 */
[----:B------:R-:W2:Y:S02]  /*7d40*/  @!P0 SYNCS.PHASECHK.TRANS64 P0, [R0+URZ], R3 ;  /* 0x00000003000085a7 */ /* 0x000ea400080010ff */
[----:B--2---:R-:W-:Y:S05]  /*7d50*/  @!P0 BRA `(.L_x_148) ;  /* 0xfffffffc00f08947 */ /* 0x004fea000383ffff */
[----:B------:R-:W-:Y:S05]  /*7d60*/  BRA `(.L_x_149) ;  /* 0xffffffb0008c7947 */ /* 0x000fea000383ffff */
.L_x_53:
[----:B------:R-:W-:-:S07]  /*7d70*/  MOV R0, UR5 ;  /* 0x0000000500007c02 */ /* 0x000fce0008000f00 */
.L_x_150:
[----:B-1----:R1:W2:Y:S02]  /*7d80*/  SYNCS.PHASECHK.TRANS64.TRYWAIT P0, [R0+URZ], R3 ;  /* 0x00000003000075a7 */ /* 0x0022a400080011ff */
[----:B--2---:R-:W-:Y:S05]  /*7d90*/  @!P0 NANOSLEEP.SYNCS 0x989680 ;  /* 0x009896800000895d */ /* 0x004fea0003900000 */
[----:B------:R-:W2:Y:S02]  /*7da0*/  @!P0 SYNCS.PHASECHK.TRANS64 P0, [R0+URZ], R3 ;  /* 0x00000003000085a7 */ /* 0x000ea400080010ff */
[----:B--2---:R-:W-:Y:S05]  /*7db0*/  @!P0 BRA `(.L_x_150) ;  /* 0xfffffffc00f08947 */ /* 0x004fea000383ffff */
[----:B------:R-:W-:Y:S05]  /*7dc0*/  BRA `(.L_x_151) ;  /* 0xffffffb000987947 */ /* 0x000fea000383ffff */
.L_x_54:
[----:B------:R-:W-:-:S07]  /*7dd0*/  MOV R0, UR5 ;  /* 0x0000000500007c02 */ /* 0x000fce0008000f00 */
.L_x_152:
[----:B-1----:R1:W2:Y:S02]  /*7de0*/  SYNCS.PHASECHK.TRANS64.TRYWAIT P0, [R0+URZ], R3 ;  /* 0x00000003000075a7 */ /* 0x0022a400080011ff */
[----:B--2---:R-:W-:Y:S05]  /*7df0*/  @!P0 NANOSLEEP.SYNCS 0x989680 ;  /* 0x009896800000895d */ /* 0x004fea0003900000 */
[----:B------:R-:W2:Y:S02]  /*7e00*/  @!P0 SYNCS.PHASECHK.TRANS64 P0, [R0+URZ], R3 ;  /* 0x00000003000085a7 */ /* 0x000ea400080010ff */
[----:B--2---:R-:W-:Y:S05]  /*7e10*/  @!P0 BRA `(.L_x_152) ;  /* 0xfffffffc00f08947 */ /* 0x004fea000383ffff */
[----:B------:R-:W-:Y:S05]  /*7e20*/  BRA `(.L_x_153) ;  /* 0xffffffb000a47947 */ /* 0x000fea000383ffff */
.L_x_55:
[----:B------:R-:W-:-:S07]  /*7e30*/  MOV R0, UR5 ;  /* 0x0000000500007c02 */ /* 0x000fce0008000f00 */
.L_x_154:
[----:B-1----:R1:W2:Y:S02]  /*7e40*/  SYNCS.PHASECHK.TRANS64.TRYWAIT P0, [R0+URZ], R3 ;  /* 0x00000003000075a7 */ /* 0x0022a400080011ff */
[----:B--2---:R-:W-:Y:S05]  /*7e50*/  @!P0 NANOSLEEP.SYNCS 0x989680 ;  /* 0x009896800000895d */ /* 0x004fea0003900000 */
[----:B------:R-:W2:Y:S02]  /*7e60*/  @!P0 SYNCS.PHASECHK.TRANS64 P0, [R0+URZ], R3 ;  /* 0x00000003000085a7 */ /* 0x000ea400080010ff */
[----:B--2---:R-:W-:Y:S05]  /*7e70*/  @!P0 BRA `(.L_x_154) ;  /* 0xfffffffc00f08947 */ /* 0x004fea000383ffff */
[----:B------:R-:W-:Y:S05]  /*7e80*/  BRA `(.L_x_155) ;  /* 0xffffffb000b07947 */ /* 0x000fea000383ffff */
.L_x_56:
[----:B------:R-:W-:-:S07]  /*7e90*/  MOV R0, UR5 ;  /* 0x0000000500007c02 */ /* 0x000fce0008000f00 */
.L_x_156:
[----:B-1----:R1:W2:Y:S02]  /*7ea0*/  SYNCS.PHASECHK.TRANS64.TRYWAIT P0, [R0+URZ], R3 ;  /* 0x00000003000075a7 */ /* 0x0022a400080011ff */
[----:B--2---:R-:W-:Y:S05]  /*7eb0*/  @!P0 NANOSLEEP.SYNCS 0x989680 ;  /* 0x009896800000895d */ /* 0x004fea0003900000 */
[----:B------:R-:W2:Y:S02]  /*7ec0*/  @!P0 SYNCS.PHASECHK.TRANS64 P0, [R0+URZ], R3 ;  /* 0x00000003000085a7 */ /* 0x000ea400080010ff */
[----:B--2---:R-:W-:Y:S05]  /*7ed0*/  @!P0 BRA `(.L_x_156) ;  /* 0xfffffffc00f08947 */ /* 0x004fea000383ffff */
[----:B------:R-:W-:Y:S05]  /*7ee0*/  BRA `(.L_x_157) ;  /* 0xffffffb000bc7947 */ /* 0x000fea000383ffff */
.L_x_57:
[----:B------:R-:W-:-:S07]  /*7ef0*/  MOV R0, UR5 ;  /* 0x0000000500007c02 */ /* 0x000fce0008000f00 */
.L_x_158:
[----:B-1----:R1:W2:Y:S02]  /*7f00*/  SYNCS.PHASECHK.TRANS64.TRYWAIT P0, [R0+URZ], R3 ;  /* 0x00000003000075a7 */ /* 0x0022a400080011ff */
[----:B--2---:R-:W-:Y:S05]  /*7f10*/  @!P0 NANOSLEEP.SYNCS 0x989680 ;  /* 0x009896800000895d */ /* 0x004fea0003900000 */
[----:B------:R-:W2:Y:S02]  /*7f20*/  @!P0 SYNCS.PHASECHK.TRANS64 P0, [R0+URZ], R3 ;  /* 0x00000003000085a7 */ /* 0x000ea400080010ff */
[----:B--2---:R-:W-:Y:S05]  /*7f30*/  @!P0 BRA `(.L_x_158) ;  /* 0xfffffffc00f08947 */ /* 0x004fea000383ffff */
[----:B------:R-:W-:Y:S05]  /*7f40*/  BRA `(.L_x_159) ;  /* 0xffffffb000c87947 */ /* 0x000fea000383ffff */
.L_x_58:
[----:B------:R-:W-:-:S07]  /*7f50*/  MOV R0, UR5 ;  /* 0x0000000500007c02 */ /* 0x000fce0008000f00 */
.L_x_160:
[----:B-1----:R1:W2:Y:S02]  /*7f60*/  SYNCS.PHASECHK.TRANS64.TRYWAIT P0, [R0+URZ], R3 ;  /* 0x00000003000075a7 */ /* 0x0022a400080011ff */
[----:B--2---:R-:W-:Y:S05]  /*7f70*/  @!P0 NANOSLEEP.SYNCS 0x989680 ;  /* 0x009896800000895d */ /* 0x004fea0003900000 */
[----:B------:R-:W2:Y:S02]  /*7f80*/  @!P0 SYNCS.PHASECHK.TRANS64 P0, [R0+URZ], R3 ;  /* 0x00000003000085a7 */ /* 0x000ea400080010ff */
[----:B--2---:R-:W-:Y:S05]  /*7f90*/  @!P0 BRA `(.L_x_160) ;  /* 0xfffffffc00f08947 */ /* 0x004fea000383ffff */
[----:B------:R-:W-:Y:S05]  /*7fa0*/  BRA `(.L_x_161) ;  /* 0xffffffb000d47947 */ /* 0x000fea000383ffff */
.L_x_59:
[----:B------:R-:W-:-:S07]  /*7fb0*/  MOV R0, UR5 ;  /* 0x0000000500007c02 */ /* 0x000fce0008000f00 */
.L_x_162:
[----:B-1----:R1:W2:Y:S02]  /*7fc0*/  SYNCS.PHASECHK.TRANS64.TRYWAIT P0, [R0+URZ], R3 ;  /* 0x00000003000075a7 */ /* 0x0022a400080011ff */
[----:B--2---:R-:W-:Y:S05]  /*7fd0*/  @!P0 NANOSLEEP.SYNCS 0x989680 ;  /* 0x009896800000895d */ /* 0x004fea0003900000 */
[----:B------:R-:W2:Y:S02]  /*7fe0*/  @!P0 SYNCS.PHASECHK.TRANS64 P0, [R0+URZ], R3 ;  /* 0x00000003000085a7 */ /* 0x000ea400080010ff */
[----:B--2---:R-:W-:Y:S05]  /*7ff0*/  @!P0 BRA `(.L_x_162) ;  /* 0xfffffffc00f08947 */ /* 0x004fea000383ffff */
[----:B------:R-:W-:Y:S05]  /*8000*/  BRA `(.L_x_163) ;  /* 0xffffffb000e07947 */ /* 0x000fea000383ffff */
.L_x_60:
[----:B------:R-:W-:-:S07]  /*8010*/  MOV R0, UR5 ;  /* 0x0000000500007c02 */ /* 0x000fce0008000f00 */
.L_x_164:
[----:B-1----:R1:W2:Y:S02]  /*8020*/  SYNCS.PHASECHK.TRANS64.TRYWAIT P0, [R0+URZ], R3 ;  /* 0x00000003000075a7 */ /* 0x0022a400080011ff */
[----:B--2---:R-:W-:Y:S05]  /*8030*/  @!P0 NANOSLEEP.SYNCS 0x989680 ;  /* 0x009896800000895d */ /* 0x004fea0003900000 */
[----:B------:R-:W2:Y:S02]  /*8040*/  @!P0 SYNCS.PHASECHK.TRANS64 P0, [R0+URZ], R3 ;  /* 0x00000003000085a7 */ /* 0x000ea400080010ff */
[----:B--2---:R-:W-:Y:S05]  /*8050*/  @!P0 BRA `(.L_x_164) ;  /* 0xfffffffc00f08947 */ /* 0x004fea000383ffff */
[----:B------:R-:W-:Y:S05]  /*8060*/  BRA `(.L_x_165) ;  /* 0xffffffb000ec7947 */ /* 0x000fea000383ffff */
.L_x_63:
[----:B--2---:R2:W3:Y:S02]  /*8070*/  SYNCS.PHASECHK.TRANS64.TRYWAIT P0, [R2+URZ+0x1a0], R4 ;  /* 0x0001a004020075a7 */ /* 0x0044e400080011ff */
[----:B---3--:R-:W-:Y:S05]  /*8080*/  @!P0 NANOSLEEP.SYNCS 0x989680 ;  /* 0x009896800000895d */ /* 0x008fea0003900000 */
[----:B------:R-:W3:Y:S02]  /*8090*/  @!P0 SYNCS.PHASECHK.TRANS64 P0, [R2+URZ+0x1a0], R4 ;  /* 0x0001a004020085a7 */ /* 0x000ee400080010ff */
[----:B---3--:R-:W-:Y:S05]  /*80a0*/  @!P0 BRA `(.L_x_63) ;  /* 0xfffffffc00f08947 */ /* 0x008fea000383ffff */
[----:B------:R-:W-:Y:S05]  /*80b0*/  BRA `(.L_x_166) ;  /* 0xffffffb400487947 */ /* 0x000fea000383ffff */
.L_x_64:
[----:B------:R-:W-:-:S07]  /*80c0*/  MOV R2, UR4 ;  /* 0x0000000400027c02 */ /* 0x000fce0008000f00 */
.L_x_167:
[----:B--2---:R2:W3:Y:S02]  /*80d0*/  SYNCS.PHASECHK.TRANS64.TRYWAIT P0, [R2+URZ+0x150], R5 ;  /* 0x00015005020075a7 */ /* 0x0044e400080011ff */
[----:B---3--:R-:W-:Y:S05]  /*80e0*/  @!P0 NANOSLEEP.SYNCS 0x989680 ;  /* 0x009896800000895d */ /* 0x008fea0003900000 */
[----:B------:R-:W3:Y:S02]  /*80f0*/  @!P0 SYNCS.PHASECHK.TRANS64 P0, [R2+URZ+0x150], R5 ;  /* 0x00015005020085a7 */ /* 0x000ee400080010ff */
[----:B---3--:R-:W-:Y:S05]  /*8100*/  @!P0 BRA `(.L_x_167) ;  /* 0xfffffffc00f08947 */ /* 0x008fea000383ffff */
[----:B------:R-:W-:Y:S05]  /*8110*/  BRA `(.L_x_168) ;  /* 0xffffffb400587947 */ /* 0x000fea000383ffff */
.L_x_65:
[----:B--2---:R2:W3:Y:S02]  /*8120*/  SYNCS.PHASECHK.TRANS64.TRYWAIT P1, [R2+URZ+0x140], R4 ;  /* 0x00014004020075a7 */ /* 0x0044e400080211ff */
[----:B---3--:R-:W-:Y:S05]  /*8130*/  @!P1 NANOSLEEP.SYNCS 0x989680 ;  /* 0x009896800000995d */ /* 0x008fea0003900000 */
[----:B------:R-:W3:Y:S02]  /*8140*/  @!P1 SYNCS.PHASECHK.TRANS64 P1, [R2+URZ+0x140], R4 ;  /* 0x00014004020095a7 */ /* 0x000ee400080210ff */
[----:B---3--:R-:W-:Y:S05]  /*8150*/  @!P1 BRA `(.L_x_65) ;  /* 0xfffffffc00f09947 */ /* 0x008fea000383ffff */
[----:B------:R-:W-:Y:S05]  /*8160*/  BRA `(.L_x_169) ;  /* 0xffffffb400887947 */ /* 0x000fea000383ffff */
.L_x_68:
[----:B------:R-:W-:-:S07]  /*8170*/  MOV R0, UR4 ;  /* 0x0000000400007c02 */ /* 0x000fce0008000f00 */
.L_x_170:
[----:B--2---:R2:W3:Y:S02]  /*8180*/  SYNCS.PHASECHK.TRANS64.TRYWAIT P0, [R0+URZ+0x150], R2 ;  /* 0x00015002000075a7 */ /* 0x0044e400080011ff */
[----:B---3--:R-:W-:Y:S05]  /*8190*/  @!P0 NANOSLEEP.SYNCS 0x989680 ;  /* 0x009896800000895d */ /* 0x008fea0003900000 */
[----:B------:R-:W3:Y:S02]  /*81a0*/  @!P0 SYNCS.PHASECHK.TRANS64 P0, [R0+URZ+0x150], R2 ;  /* 0x00015002000085a7 */ /* 0x000ee400080010ff */
[----:B---3--:R-:W-:Y:S05]  /*81b0*/  @!P0 BRA `(.L_x_170) ;  /* 0xfffffffc00f08947 */ /* 0x008fea000383ffff */
[----:B------:R-:W-:Y:S05]  /*81c0*/  BRA `(.L_x_67) ;  /* 0xffffffb400dc7947 */ /* 0x000fea000383ffff */
.L_x_77:
[----:B--2---:R-:W-:-:S04]  /*81d0*/  MOV R5, UR5 ;  /* 0x0000000500057c02 */ /* 0x004fc80008000f00 */
[----:B------:R2:W3:Y:S03]  /*81e0*/  SYNCS.PHASECHK.TRANS64.TRYWAIT P0, [R5+URZ+0x8], R6 ;  /* 0x00000806050075a7 */ /* 0x0004e600080011ff */
[----:B---3--:R-:W-:Y:S05]  /*81f0*/  @!P0 NANOSLEEP.SYNCS 0x989680 ;  /* 0x009896800000895d */ /* 0x008fea0003900000 */
[----:B------:R-:W3:Y:S02]  /*8200*/  @!P0 SYNCS.PHASECHK.TRANS64 P0, [R5+URZ+0x8], R6 ;  /* 0x00000806050085a7 */ /* 0x000ee400080010ff */
[----:B---3--:R-:W-:Y:S05]  /*8210*/  @!P0 BRA `(.L_x_77) ;  /* 0xfffffffc00ec8947 */ /* 0x008fea000383ffff */
[----:B------:R-:W-:Y:S05]  /*8220*/  BRA `(.L_x_76) ;  /* 0xffffffb800907947 */ /* 0x000fea000383ffff */
.L_x_79:
[----:B------:R-:W-:Y:S01]  /*8230*/  BSSY B0, `(.L_x_171) ;  /* 0x0000006000007945 */ /* 0x000fe20003800000 */
[----:B------:R-:W-:-:S07]  /*8240*/  MOV R15, 0xffffffff ;  /* 0xffffffff000f7802 */ /* 0x000fce0000000f00 */
[----:B-12--5:R-:W-:Y:S05]  /*8250*/  WARPSYNC.COLLECTIVE R15, `(.L_x_172) ;  /* 0x000000000f0c7348 */ /* 0x026fea0003c00000 */
[----:B------:R-:W-:Y:S02]  /*8260*/  ELECT P6, UR79, PT ;  /* 0x00000000004f782f */ /* 0x000fe400038c0000 */
[----:B------:R-:W-:Y:S01]  /*8270*/  MOV R14, UR79 ;  /* 0x0000004f000e7c02 */ /* 0x000fe20008000f00 */
[----:B-12--5:R-:W-:Y:S10]  /*8280*/  ENDCOLLECTIVE ;  /* 0x000000000000791b */ /* 0x026ff40003800000 */
.L_x_172:
[----:B------:R-:W-:Y:S05]  /*8290*/  BSYNC B0 ;  /* 0x0000000000007941 */ /* 0x000fea0003800000 */
.L_x_171:
[----:B------:R-:W-:Y:S01]  /*82a0*/  PLOP3.LUT P0, PT, P6, PT, PT, 0x80, 0x8 ;  /* 0x000000000008781c */ /* 0x000fe2000370f070 */
[----:B------:R-:W-:-:S12]  /*82b0*/  BRA `(.L_x_173) ;  /* 0xffffffb800bc7947 */ /* 0x000fd8000383ffff */
.L_x_81:
[----:B--2---:R-:W-:-:S04]  /*82c0*/  MOV R0, UR5 ;  /* 0x0000000500007c02 */ /* 0x004fc80008000f00 */
[----:B------:R2:W3:Y:S03]  /*82d0*/  SYNCS.PHASECHK.TRANS64.TRYWAIT P0, [R0+URZ+0x8], R4 ;  /* 0x00000804000075a7 */ /* 0x0004e600080011ff */
[----:B---3--:R-:W-:Y:S05]  /*82e0*/  @!P0 NANOSLEEP.SYNCS 0x989680 ;  /* 0x009896800000895d */ /* 0x008fea0003900000 */
[----:B------:R-:W3:Y:S02]  /*82f0*/  @!P0 SYNCS.PHASECHK.TRANS64 P0, [R0+URZ+0x8], R4 ;  /* 0x00000804000085a7 */ /* 0x000ee400080010ff */
[----:B---3--:R-:W-:Y:S05]  /*8300*/  @!P0 BRA `(.L_x_81) ;  /* 0xfffffffc00ec8947 */ /* 0x008fea000383ffff */
[----:B------:R-:W-:Y:S05]  /*8310*/  BRA `(.L_x_80) ;  /* 0xffffffb800c07947 */ /* 0x000fea000383ffff */
.L_x_82:
[----:B-1----:R1:W2:Y:S02]  /*8320*/  SYNCS.PHASECHK.TRANS64.TRYWAIT P0, [R0+URZ+0x140], R4 ;  /* 0x00014004000075a7 */ /* 0x0022a400080011ff */
[----:B--2---:R-:W-:Y:S05]  /*8330*/  @!P0 NANOSLEEP.SYNCS 0x989680 ;  /* 0x009896800000895d */ /* 0x004fea0003900000 */
[----:B------:R-:W2:Y:S02]  /*8340*/  @!P0 SYNCS.PHASECHK.TRANS64 P0, [R0+URZ+0x140], R4 ;  /* 0x00014004000085a7 */ /* 0x000ea400080010ff */
[----:B--2---:R-:W-:Y:S05]  /*8350*/  @!P0 BRA `(.L_x_82) ;  /* 0xfffffffc00f08947 */ /* 0x004fea000383ffff */
[----:B------:R-:W-:Y:S05]  /*8360*/  BRA `(.L_x_174) ;  /* 0xffffffbc00ac7947 */ /* 0x000fea000383ffff */
.L_x_84:
[----:B------:R-:W-:-:S07]  /*8370*/  MOV R0, UR31 ;  /* 0x0000001f00007c02 */ /* 0x000fce0008000f00 */
.L_x_175:
[----:B-1----:R1:W2:Y:S02]  /*8380*/  SYNCS.PHASECHK.TRANS64.TRYWAIT P0, [R0+URZ+0x180], R4 ;  /* 0x00018004000075a7 */ /* 0x0022a400080011ff */
[----:B--2---:R-:W-:Y:S05]  /*8390*/  @!P0 NANOSLEEP.SYNCS 0x989680 ;  /* 0x009896800000895d */ /* 0x004fea0003900000 */
[----:B------:R-:W2:Y:S02]  /*83a0*/  @!P0 SYNCS.PHASECHK.TRANS64 P0, [R0+URZ+0x180], R4 ;  /* 0x00018004000085a7 */ /* 0x000ea400080010ff */
[----:B--2---:R-:W-:Y:S05]  /*83b0*/  @!P0 BRA `(.L_x_175) ;  /* 0xfffffffc00f08947 */ /* 0x004fea000383ffff */
[----:B------:R-:W-:Y:S05]  /*83c0*/  BRA `(.L_x_176) ;  /* 0xffffffbc00f87947 */ /* 0x000fea000383ffff */
.L_x_87:
[----:B------:R-:W-:Y:S07]  /*83d0*/  MOV R0, UR5 ;  /* 0x0000000500007c02 */ /* 0x000fee0008000f00 */
.L_x_177:
[----:B-1----:R1:W2:Y:S02]  /*83e0*/  SYNCS.PHASECHK.TRANS64.TRYWAIT P0, [R0+URZ], R4 ;  /* 0x00000004000075a7 */ /* 0x0022a400080011ff */
[----:B--2---:R-:W-:Y:S05]  /*83f0*/  @!P0 NANOSLEEP.SYNCS 0x989680 ;  /* 0x009896800000895d */ /* 0x004fea0003900000 */
[----:B------:R-:W2:Y:S02]  /*8400*/  @!P0 SYNCS.PHASECHK.TRANS64 P0, [R0+URZ], R4 ;  /* 0x00000004000085a7 */ /* 0x000ea400080010ff */
[----:B--2---:R-:W-:Y:S05]  /*8410*/  @!P0 BRA `(.L_x_177) ;  /* 0xfffffffc00f08947 */ /* 0x004fea000383ffff */
[----:B------:R-:W-:Y:S05]  /*8420*/  BRA `(.L_x_86) ;  /* 0xffffffc0000c7947 */ /* 0x000fea000383ffff */
.L_x_91:
[----:B-1----:R-:W-:-:S07]  /*8430*/  MOV R0, UR4 ;  /* 0x0000000400007c02 */ /* 0x002fce0008000f00 */
.L_x_178:
[----:B-1----:R1:W2:Y:S02]  /*8440*/  SYNCS.PHASECHK.TRANS64.TRYWAIT P0, [R0+URZ], R2 ;  /* 0x00000002000075a7 */ /* 0x0022a400080011ff */
[----:B--2---:R-:W-:Y:S05]  /*8450*/  @!P0 NANOSLEEP.SYNCS 0x989680 ;  /* 0x009896800000895d */ /* 0x004fea0003900000 */
[----:B------:R-:W2:Y:S02]  /*8460*/  @!P0 SYNCS.PHASECHK.TRANS64 P0, [R0+URZ], R2 ;  /* 0x00000002000085a7 */ /* 0x000ea400080010ff */
[----:B--2---:R-:W-:Y:S05]  /*8470*/  @!P0 BRA `(.L_x_178) ;  /* 0xfffffffc00f08947 */ /* 0x004fea000383ffff */
[----:B------:R-:W-:Y:S05]  /*8480*/  BRA `(.L_x_179) ;  /* 0xffffffc400007947 */ /* 0x000fea000383ffff */
.L_x_92:
[----:B------:R-:W-:-:S07]  /*8490*/  MOV R0, UR5 ;  /* 0x0000000500007c02 */ /* 0x000fce0008000f00 */
.L_x_180:
[----:B-1----:R1:W2:Y:S02]  /*84a0*/  SYNCS.PHASECHK.TRANS64.TRYWAIT P0, [R0+URZ], R3 ;  /* 0x00000003000075a7 */ /* 0x0022a400080011ff */
[----:B--2---:R-:W-:Y:S05]  /*84b0*/  @!P0 NANOSLEEP.SYNCS 0x989680 ;  /* 0x009896800000895d */ /* 0x004fea0003900000 */
[----:B------:R-:W2:Y:S02]  /*84c0*/  @!P0 SYNCS.PHASECHK.TRANS64 P0, [R0+URZ], R3 ;  /* 0x00000003000085a7 */ /* 0x000ea400080010ff */
[----:B--2---:R-:W-:Y:S05]  /*84d0*/  @!P0 BRA `(.L_x_180) ;  /* 0xfffffffc00f08947 */ /* 0x004fea000383ffff */
[----:B------:R-:W-:Y:S05]  /*84e0*/  BRA `(.L_x_181) ;  /* 0xffffffc4000c7947 */ /* 0x000fea000383ffff */
.L_x_93:
[----:B------:R-:W-:-:S07]  /*84f0*/  MOV R0, UR5 ;  /* 0x0000000500007c02 */ /* 0x000fce0008000f00 */
.L_x_182:
[----:B-1----:R1:W2:Y:S02]  /*8500*/  SYNCS.PHASECHK.TRANS64.TRYWAIT P0, [R0+URZ], R3 ;  /* 0x00000003000075a7 */ /* 0x0022a400080011ff */
[----:B--2---:R-:W-:Y:S05]  /*8510*/  @!P0 NANOSLEEP.SYNCS 0x989680 ;  /* 0x009896800000895d */ /* 0x004fea0003900000 */
[----:B------:R-:W2:Y:S02]  /*8520*/  @!P0 SYNCS.PHASECHK.TRANS64 P0, [R0+URZ], R3 ;  /* 0x00000003000085a7 */ /* 0x000ea400080010ff */
[----:B--2---:R-:W-:Y:S05]  /*8530*/  @!P0 BRA `(.L_x_182) ;  /* 0xfffffffc00f08947 */ /* 0x004fea000383ffff */
[----:B------:R-:W-:Y:S05]  /*8540*/  BRA `(.L_x_183) ;  /* 0xffffffc400187947 */ /* 0x000fea000383ffff */
.L_x_96:
[----:B------:R-:W-:-:S07]  /*8550*/  MOV R0, UR26 ;  /* 0x0000001a00007c02 */ /* 0x000fce0008000f00 */
.L_x_184:
[----:B-1----:R1:W2:Y:S02]  /*8560*/  SYNCS.PHASECHK.TRANS64.TRYWAIT P1, [R0+URZ+0x1c0], R2 ;  /* 0x0001c002000075a7 */ /* 0x0022a400080211ff */
[----:B--2---:R-:W-:Y:S05]  /*8570*/  @!P1 NANOSLEEP.SYNCS 0x989680 ;  /* 0x009896800000995d */ /* 0x004fea0003900000 */
[----:B------:R-:W2:Y:S02]  /*8580*/  @!P1 SYNCS.PHASECHK.TRANS64 P1, [R0+URZ+0x1c0], R2 ;  /* 0x0001c002000095a7 */ /* 0x000ea400080210ff */
[----:B--2---:R-:W-:Y:S05]  /*8590*/  @!P1 BRA `(.L_x_184) ;  /* 0xfffffffc00f09947 */ /* 0x004fea000383ffff */
[----:B------:R-:W-:Y:S05]  /*85a0*/  BRA `(.L_x_185) ;  /* 0xffffffc400647947 */ /* 0x000fea000383ffff */
.L_x_101:
[----:B--2---:R2:W3:Y:S02]  /*85b0*/  SYNCS.PHASECHK.TRANS64.TRYWAIT P0, [R3+URZ+0x140], R0 ;  /* 0x00014000030075a7 */ /* 0x0044e400080011ff */
[----:B---3--:R-:W-:Y:S05]  /*85c0*/  @!P0 NANOSLEEP.SYNCS 0x989680 ;  /* 0x009896800000895d */ /* 0x008fea0003900000 */
[----:B------:R-:W3:Y:S02]  /*85d0*/  @!P0 SYNCS.PHASECHK.TRANS64 P0, [R3+URZ+0x140], R0 ;  /* 0x00014000030085a7 */ /* 0x000ee400080010ff */
[----:B---3--:R-:W-:Y:S05]  /*85e0*/  @!P0 BRA `(.L_x_101) ;  /* 0xfffffffc00f08947 */ /* 0x008fea000383ffff */
[----:B------:R-:W-:Y:S05]  /*85f0*/  BRA `(.L_x_186) ;  /* 0xffffffc800907947 */ /* 0x000fea000383ffff */
.L_x_104:
[----:B--2---:R-:W-:Y:S07]  /*8600*/  MOV R0, UR17 ;  /* 0x0000001100007c02 */ /* 0x004fee0008000f00 */
.L_x_187:
[----:B--2---:R2:W3:Y:S02]  /*8610*/  SYNCS.PHASECHK.TRANS64.TRYWAIT P1, [R0+URZ+0x138], R3 ;  /* 0x00013803000075a7 */ /* 0x0044e400080211ff */
[----:B---3--:R-:W-:Y:S05]  /*8620*/  @!P1 NANOSLEEP.SYNCS 0x989680 ;  /* 0x009896800000995d */ /* 0x008fea0003900000 */
[----:B------:R-:W3:Y:S02]  /*8630*/  @!P1 SYNCS.PHASECHK.TRANS64 P1, [R0+URZ+0x138], R3 ;  /* 0x00013803000095a7 */ /* 0x000ee400080210ff */
[----:B---3--:R-:W-:Y:S05]  /*8640*/  @!P1 BRA `(.L_x_187) ;  /* 0xfffffffc00f09947 */ /* 0x008fea000383ffff */
[----:B------:R-:W-:Y:S05]  /*8650*/  BRA `(.L_x_103) ;  /* 0xffffffd000047947 */ /* 0x000fea000383ffff */
.L_x_107:
[----:B--2---:R-:W-:Y:S07]  /*8660*/  MOV R0, UR17 ;  /* 0x0000001100007c02 */ /* 0x004fee0008000f00 */
.L_x_188:
[----:B--2---:R2:W3:Y:S02]  /*8670*/  SYNCS.PHASECHK.TRANS64.TRYWAIT P0, [R0+URZ+0x128], R2 ;  /* 0x00012802000075a7 */ /* 0x0044e400080011ff */
[----:B---3--:R-:W-:Y:S05]  /*8680*/  @!P0 NANOSLEEP.SYNCS 0x989680 ;  /* 0x009896800000895d */ /* 0x008fea0003900000 */
[----:B------:R-:W3:Y:S02]  /*8690*/  @!P0 SYNCS.PHASECHK.TRANS64 P0, [R0+URZ+0x128], R2 ;  /* 0x00012802000085a7 */ /* 0x000ee400080010ff */
[----:B---3--:R-:W-:Y:S05]  /*86a0*/  @!P0 BRA `(.L_x_188) ;  /* 0xfffffffc00f08947 */ /* 0x008fea000383ffff */
[----:B------:R-:W-:Y:S05]  /*86b0*/  BRA `(.L_x_189) ;  /* 0xffffffd000587947 */ /* 0x000fea000383ffff */
.L_x_110:
[----:B--2---:R2:W3:Y:S02]  /*86c0*/  SYNCS.PHASECHK.TRANS64.TRYWAIT P0, [R3+URZ+0x140], R0 ;  /* 0x00014000030075a7 */ /* 0x0044e400080011ff */
[----:B---3--:R-:W-:Y:S05]  /*86d0*/  @!P0 NANOSLEEP.SYNCS 0x989680 ;  /* 0x009896800000895d */ /* 0x008fea0003900000 */
[----:B------:R-:W3:Y:S02]  /*86e0*/  @!P0 SYNCS.PHASECHK.TRANS64 P0, [R3+URZ+0x140], R0 ;  /* 0x00014000030085a7 */ /* 0x000ee400080010ff */
[----:B---3--:R-:W-:Y:S05]  /*86f0*/  @!P0 BRA `(.L_x_110) ;  /* 0xfffffffc00f08947 */ /* 0x008fea000383ffff */
[----:B------:R-:W-:Y:S05]  /*8700*/  BRA `(.L_x_190) ;  /* 0xffffffd400a47947 */ /* 0x000fea000383ffff */
.L_x_121:
[----:B-1----:R-:W-:Y:S04]  /*8710*/  MOV R0, UR44 ;  /* 0x0000002c00007c02 */ /* 0x002fe80008000f00 */
[----:B------:R1:W2:Y:S03]  /*8720*/  SYNCS.PHASECHK.TRANS64.TRYWAIT P1, [R0+URZ+0x120], R3 ;  /* 0x00012003000075a7 */ /* 0x0002a600080211ff */
[----:B--2---:R-:W-:Y:S05]  /*8730*/  @!P1 NANOSLEEP.SYNCS 0x989680 ;  /* 0x009896800000995d */ /* 0x004fea0003900000 */
[----:B------:R-:W2:Y:S02]  /*8740*/  @!P1 SYNCS.PHASECHK.TRANS64 P1, [R0+URZ+0x120], R3 ;  /* 0x00012003000095a7 */ /* 0x000ea400080210ff */
[----:B--2---:R-:W-:Y:S05]  /*8750*/  @!P1 BRA `(.L_x_121) ;  /* 0xfffffffc00ec9947 */ /* 0x004fea000383ffff */
[----:B------:R-:W-:Y:S05]  /*8760*/  BRA `(.L_x_120) ;  /* 0xffffffe000e07947 */ /* 0x000fea000383ffff */
.L_x_123:
[----:B------:R1:W1:Y:S02]  /*8770*/  SYNCS.PHASECHK.TRANS64.TRYWAIT P1, [R83+URZ+0x160], R4 ;  /* 0x00016004530075a7 */ /* 0x00026400080211ff */
[----:B-1----:R-:W-:Y:S05]  /*8780*/  @!P1 NANOSLEEP.SYNCS 0x989680 ;  /* 0x009896800000995d */ /* 0x002fea0003900000 */
[----:B------:R-:W1:Y:S02]  /*8790*/  @!P1 SYNCS.PHASECHK.TRANS64 P1, [R83+URZ+0x160], R4 ;  /* 0x00016004530095a7 */ /* 0x000e6400080210ff */
[----:B-1----:R-:W-:Y:S05]  /*87a0*/  @!P1 BRA `(.L_x_123) ;  /* 0xfffffffc00f09947 */ /* 0x002fea000383ffff */
[----:B------:R-:W-:Y:S05]  /*87b0*/  BRA `(.L_x_122) ;  /* 0xffffffe4001c7947 */ /* 0x000fea000383ffff */
        .weak           $__internal_0_$__cuda_sm10x_tcgen05_guardrail_trap_col_being_dealloced_not_returned_by_alloc
        .type           $__internal_0_$__cuda_sm10x_tcgen05_guardrail_trap_col_being_dealloced_not_returned_by_alloc,@function
        .size           $__internal_0_$__cuda_sm10x_tcgen05_guardrail_trap_col_being_dealloced_not_returned_by_alloc,($__internal_1_$__cuda_sm10x_tcgen05_guardrail_trap_phase_invalid_during_alloc - $__internal_0_$__cuda_sm10x_tcgen05_guardrail_trap_col_being_dealloced_not_returned_by_alloc)
$__internal_0_$__cuda_sm10x_tcgen05_guardrail_trap_col_being_dealloced_not_returned_by_alloc:
[----:B------:R-:W-:Y:S05]  /*87c0*/  BPT.TRAP 0x1 ;  /* 0x000000040000795c */ /* 0x000fea0000300000 */
[----:B------:R-:W-:-:S04]  /*87d0*/  HFMA2 R3, -RZ, RZ, 0, 0 ;  /* 0x00000000ff037431 */ /* 0x000fc800000001ff */
[----:B------:R-:W-:Y:S05]  /*87e0*/  RET.REL.NODEC R2 `(_ZN7cutlass13device_kernelINS_4gemm6kernel13GemmUniversalIN4cute5tupleIJiiiiEEENS1_10collective13CollectiveMmaINS1_35MainloopSm100TmaUmmaWarpSpecializedILi18ELi2ELi4ENS5_IJNS4_1CILi8EEENSA_ILi1EEESC_EEEEENS5_IJNSA_ILi128EEENSA_ILi64EEESF_EEEaNS5_IJlSC_lEEEaSI_NS4_8TiledMMAINS4_8MMA_AtomIJNS4_21SM100_MMA_S8_2x1SM_SSIaaiLi128ELi64ELNS4_4UMMA5MajorE0ELSN_0ELNSM_8SaturateE0EEEEEENS4_6LayoutINS5_IJSC_SC_SC_EEENS5_IJNSA_ILi0EEEST_ST_EEEEENS5_IJNS4_10UnderscoreESW_SW_EEEEENS4_18SM100_TMA_2SM_LOADENS4_14ComposedLayoutINS4_7SwizzleILi3ELi4ELi3EEENS4_18smem_ptr_flag_bitsILi8EEENSR_INS5_IJSB_SF_EEENS5_IJSF_SC_EEEEEEEvNS4_8identityENS4_28SM100_TMA_2SM_LOAD_MULTICASTES18_vS19_EENS_8epilogue10collective18CollectiveEpilogueINS1C_23Sm100TmaWarpSpecializedILi1ELi1ELi32ELb0ELb0EEEJNS5_IJSG_SG_SF_EEENS5_IJNSR_ISG_SC_EES1I_EEEaSI_aSI_NS1C_6fusion15FusionCallbacksIS1G_NS1K_17LinearCombinationIaiaiLNS_15FloatRoundStyleE2EEES1H_S1J_JEEENS4_5SM1004TMEM4LOAD26SM100_TMEM_LOAD_32dp32b32xENS4_13SM90_TMA_LOADENS10_INS11_ILi2ELi4ELi3EEES14_NSR_INS5_IJSB_SG_EEENS5_IJSG_SC_EEEEEEENS4_39AutoVectorizingCopyWithAssumedAlignmentILi128EEENS4_14SM90_TMA_STOREES1Z_S21_S21_EEEvvEEEEvNT_6ParamsE) ;  /* 0xffffff7802047950 */ /* 0x000fea0003c3ffff */
        .weak           $__internal_1_$__cuda_sm10x_tcgen05_guardrail_trap_phase_invalid_during_alloc
        .type           $__internal_1_$__cuda_sm10x_tcgen05_guardrail_trap_phase_invalid_during_alloc,@function
        .size           $__internal_1_$__cuda_sm10x_tcgen05_guardrail_trap_phase_invalid_during_alloc,($__internal_2_$__cuda_sm10x_tcgen05_guardrail_trap_unallocated_columns_being_dealloced - $__internal_1_$__cuda_sm10x_tcgen05_guardrail_trap_phase_invalid_during_alloc)
$__internal_1_$__cuda_sm10x_tcgen05_guardrail_trap_phase_invalid_during_alloc:
[----:B------:R-:W-:Y:S05]  /*87f0*/  BPT.TRAP 0x1 ;  /* 0x000000040000795c */ /* 0x000fea0000300000 */
[----:B------:R-:W-:-:S04]  /*8800*/  MOV R5, 0x0 ;  /* 0x0000000000057802 */ /* 0x000fc80000000f00 */
[----:B------:R-:W-:Y:S05]  /*8810*/  RET.REL.NODEC R4 `(_ZN7cutlass13device_kernelINS_4gemm6kernel13GemmUniversalIN4cute5tupleIJiiiiEEENS1_10collective13CollectiveMmaINS1_35MainloopSm100TmaUmmaWarpSpecializedILi18ELi2ELi4ENS5_IJNS4_1CILi8EEENSA_ILi1EEESC_EEEEENS5_IJNSA_ILi128EEENSA_ILi64EEESF_EEEaNS5_IJlSC_lEEEaSI_NS4_8TiledMMAINS4_8MMA_AtomIJNS4_21SM100_MMA_S8_2x1SM_SSIaaiLi128ELi64ELNS4_4UMMA5MajorE0ELSN_0ELNSM_8SaturateE0EEEEEENS4_6LayoutINS5_IJSC_SC_SC_EEENS5_IJNSA_ILi0EEEST_ST_EEEEENS5_IJNS4_10UnderscoreESW_SW_EEEEENS4_18SM100_TMA_2SM_LOADENS4_14ComposedLayoutINS4_7SwizzleILi3ELi4ELi3EEENS4_18smem_ptr_flag_bitsILi8EEENSR_INS5_IJSB_SF_EEENS5_IJSF_SC_EEEEEEEvNS4_8identityENS4_28SM100_TMA_2SM_LOAD_MULTICASTES18_vS19_EENS_8epilogue10collective18CollectiveEpilogueINS1C_23Sm100TmaWarpSpecializedILi1ELi1ELi32ELb0ELb0EEEJNS5_IJSG_SG_SF_EEENS5_IJNSR_ISG_SC_EES1I_EEEaSI_aSI_NS1C_6fusion15FusionCallbacksIS1G_NS1K_17LinearCombinationIaiaiLNS_15FloatRoundStyleE2EEES1H_S1J_JEEENS4_5SM1004TMEM4LOAD26SM100_TMEM_LOAD_32dp32b32xENS4_13SM90_TMA_LOADENS10_INS11_ILi2ELi4ELi3EEES14_NSR_INS5_IJSB_SG_EEENS5_IJSG_SC_EEEEEEENS4_39AutoVectorizingCopyWithAssumedAlignmentILi128EEENS4_14SM90_TMA_STOREES1Z_S21_S21_EEEvvEEEEvNT_6ParamsE) ;  /* 0xffffff7404f87950 */ /* 0x000fea0003c3ffff */
        .weak           $__internal_2_$__cuda_sm10x_tcgen05_guardrail_trap_unallocated_columns_being_dealloced
        .type           $__internal_2_$__cuda_sm10x_tcgen05_guardrail_trap_unallocated_columns_being_dealloced,@function
        .size           $__internal_2_$__cuda_sm10x_tcgen05_guardrail_trap_unallocated_columns_being_dealloced,(.L_x_192 - $__internal_2_$__cuda_sm10x_tcgen05_guardrail_trap_unallocated_columns_being_dealloced)
$__internal_2_$__cuda_sm10x_tcgen05_guardrail_trap_unallocated_columns_being_dealloced:
[----:B------:R-:W-:Y:S05]  /*8820*/  BPT.TRAP 0x1 ;  /* 0x000000040000795c */ /* 0x000fea0000300000 */
[----:B------:R-:W-:-:S04]  /*8830*/  HFMA2 R3, -RZ, RZ, 0, 0 ;  /* 0x00000000ff037431 */ /* 0x000fc800000001ff */
[----:B------:R-:W-:Y:S05]  /*8840*/  RET.REL.NODEC R2 `(_ZN7cutlass13device_kernelINS_4gemm6kernel13GemmUniversalIN4cute5tupleIJiiiiEEENS1_10collective13CollectiveMmaINS1_35MainloopSm100TmaUmmaWarpSpecializedILi18ELi2ELi4ENS5_IJNS4_1CILi8EEENSA_ILi1EEESC_EEEEENS5_IJNSA_ILi128EEENSA_ILi64EEESF_EEEaNS5_IJlSC_lEEEaSI_NS4_8TiledMMAINS4_8MMA_AtomIJNS4_21SM100_MMA_S8_2x1SM_SSIaaiLi128ELi64ELNS4_4UMMA5MajorE0ELSN_0ELNSM_8SaturateE0EEEEEENS4_6LayoutINS5_IJSC_SC_SC_EEENS5_IJNSA_ILi0EEEST_ST_EEEEENS5_IJNS4_10UnderscoreESW_SW_EEEEENS4_18SM100_TMA_2SM_LOADENS4_14ComposedLayoutINS4_7SwizzleILi3ELi4ELi3EEENS4_18smem_ptr_flag_bitsILi8EEENSR_INS5_IJSB_SF_EEENS5_IJSF_SC_EEEEEEEvNS4_8identityENS4_28SM100_TMA_2SM_LOAD_MULTICASTES18_vS19_EENS_8epilogue10collective18CollectiveEpilogueINS1C_23Sm100TmaWarpSpecializedILi1ELi1ELi32ELb0ELb0EEEJNS5_IJSG_SG_SF_EEENS5_IJNSR_ISG_SC_EES1I_EEEaSI_aSI_NS1C_6fusion15FusionCallbacksIS1G_NS1K_17LinearCombinationIaiaiLNS_15FloatRoundStyleE2EEES1H_S1J_JEEENS4_5SM1004TMEM4LOAD26SM100_TMEM_LOAD_32dp32b32xENS4_13SM90_TMA_LOADENS10_INS11_ILi2ELi4ELi3EEES14_NSR_INS5_IJSB_SG_EEENS5_IJSG_SC_EEEEEEENS4_39AutoVectorizingCopyWithAssumedAlignmentILi128EEENS4_14SM90_TMA_STOREES1Z_S21_S21_EEEvvEEEEvNT_6ParamsE) ;  /* 0xffffff7402ec7950 */ /* 0x000fea0003c3ffff */
.L_x_191:
[----:B------:R-:W-:-:S00]  /*8850*/  BRA `(.L_x_191) ;  /* 0xfffffffc00fc7947 */ /* 0x000fc0000383ffff */
[----:B------:R-:W-:-:S00]  /*8860*/  NOP ;  /* 0x0000000000007918 */ /* 0x000fc00000000000 */
        /* <DEDUP_REMOVED lines=9> */
.L_x_192:


//--------------------- .nv.global.init           --------------------------
	.section	.nv.global.init,"aw",@progbits
.nv.global.init:
	.type		$str$27,@object
	.size		$str$27,($str$28 - $str$27)
$str$27:
        /*0000*/ 	.byte	0x28, 0x61, 0x64, 0x64, 0x72, 0x65, 0x73, 0x73, 0x20, 0x26, 0x20, 0x6d, 0x61, 0x73, 0x6b, 0x29
        /*0010*/ 	.byte	0x20, 0x3d, 0x3d, 0x20, 0x30, 0x00
	.type		$str$28,@object
	.size		$str$28,($str$26 - $str$28)
$str$28:
        /*0016*/ 	.byte	0x2f, 0x74, 0x6d, 0x70, 0x2f, 0x63, 0x75, 0x74, 0x6c, 0x61, 0x73, 0x73, 0x5f, 0x73, 0x77, 0x65
        /*0026*/ 	.byte	0x65, 0x70, 0x5f, 0x73, 0x72, 0x63, 0x2f, 0x69, 0x6e, 0x63, 0x6c, 0x75, 0x64, 0x65, 0x2f, 0x63
        /*0036*/ 	.byte	0x75, 0x74, 0x65, 0x2f, 0x70, 0x6f, 0x69, 0x6e, 0x74, 0x65, 0x72, 0x5f, 0x66, 0x6c, 0x61, 0x67
        /*0046*/ 	.byte	0x67, 0x65, 0x64, 0x2e, 0x68, 0x70, 0x70, 0x00
	.type		$str$26,@object
	.size		$str$26,($str$25 - $str$26)
$str$26:
        /*004e*/ 	.byte	0x2f, 0x74, 0x6d, 0x70, 0x2f, 0x63, 0x75, 0x74, 0x6c, 0x61, 0x73, 0x73, 0x5f, 0x73, 0x77, 0x65
        /*005e*/ 	.byte	0x65, 0x70, 0x5f, 0x73, 0x72, 0x63, 0x2f, 0x69, 0x6e, 0x63, 0x6c, 0x75, 0x64, 0x65, 0x2f, 0x63
        /*006e*/ 	.byte	0x75, 0x74, 0x65, 0x2f, 0x61, 0x74, 0x6f, 0x6d, 0x2f, 0x63, 0x6f, 0x70, 0x79, 0x5f, 0x74, 0x72
        /*007e*/ 	.byte	0x61, 0x69, 0x74, 0x73, 0x5f, 0x73, 0x6d, 0x31, 0x30, 0x30, 0x2e, 0x68, 0x70, 0x70, 0x00
	.type		$str$25,@object
	.size		$str$25,(__unnamed_1 - $str$25)
$str$25:
        /*008d*/ 	.byte	0x28, 0x28, 0x75, 0x69, 0x6e, 0x74, 0x33, 0x32, 0x5f, 0x74, 0x28, 0x74, 0x68, 0x72, 0x65, 0x61
        /*009d*/ 	.byte	0x64, 0x49, 0x64, 0x78, 0x2e, 0x78, 0x29, 0x20, 0x2f, 0x20, 0x33, 0x32, 0x29, 0x20, 0x25, 0x20
        /*00ad*/ 	.byte	0x34, 0x29, 0x20, 0x3d, 0x3d, 0x20, 0x28, 0x28, 0x28, 0x74, 0x6d, 0x65, 0x6d, 0x5f, 0x61, 0x64
        /*00bd*/ 	.byte	0x64, 0x72, 0x20, 0x3e, 0x3e, 0x20, 0x31, 0x36, 0x29, 0x20, 0x2f, 0x20, 0x33, 0x32, 0x29, 0x20
        /*00cd*/ 	.byte	0x25, 0x20, 0x34, 0x29, 0x00
	.type		__unnamed_1,@object
	.size		__unnamed_1,(__unnamed_2 - __unnamed_1)
__unnamed_1:
        /*00d2*/ 	.byte	0x61, 0x75, 0x74, 0x6f, 0x20, 0x63, 0x75, 0x74, 0x65, 0x3a, 0x3a, 0x61, 0x73, 0x5f, 0x70, 0x6f
        /* <DEDUP_REMOVED lines=24> */
        /*0262*/ 	.byte	0x00
	.type		__unnamed_2,@object
	.size		__unnamed_2,(.L_2 - __unnamed_2)
__unnamed_2:
        /* <DEDUP_REMOVED lines=41> */
.L_2:


//--------------------- .nv.shared._ZN7cutlass13device_kernelINS_4gemm6kernel13GemmUniversalIN4cute5tupleIJiiiiEEENS1_10collective13CollectiveMmaINS1_35MainloopSm100TmaUmmaWarpSpecializedILi18ELi2ELi4ENS5_IJNS4_1CILi8EEENSA_ILi1EEESC_EEEEENS5_IJNSA_ILi128EEENSA_ILi64EEESF_EEEaNS5_IJlSC_lEEEaSI_NS4_8TiledMMAINS4_8MMA_AtomIJNS4_21SM100_MMA_S8_2x1SM_SSIaaiLi128ELi64ELNS4_4UMMA5MajorE0ELSN_0ELNSM_8SaturateE0EEEEEENS4_6LayoutINS5_IJSC_SC_SC_EEENS5_IJNSA_ILi0EEEST_ST_EEEEENS5_IJNS4_10UnderscoreESW_SW_EEEEENS4_18SM100_TMA_2SM_LOADENS4_14ComposedLayoutINS4_7SwizzleILi3ELi4ELi3EEENS4_18smem_ptr_flag_bitsILi8EEENSR_INS5_IJSB_SF_EEENS5_IJSF_SC_EEEEEEEvNS4_8identityENS4_28SM100_TMA_2SM_LOAD_MULTICASTES18_vS19_EENS_8epilogue10collective18CollectiveEpilogueINS1C_23Sm100TmaWarpSpecializedILi1ELi1ELi32ELb0ELb0EEEJNS5_IJSG_SG_SF_EEENS5_IJNSR_ISG_SC_EES1I_EEEaSI_aSI_NS1C_6fusion15FusionCallbacksIS1G_NS1K_17LinearCombinationIaiaiLNS_15FloatRoundStyleE2EEES1H_S1J_JEEENS4_5SM1004TMEM4LOAD26SM100_TMEM_LOAD_32dp32b32xENS4_13SM90_TMA_LOADENS10_INS11_ILi2ELi4ELi3EEES14_NSR_INS5_IJSB_SG_EEENS5_IJSG_SC_EEEEEEENS4_39AutoVectorizingCopyWithAssumedAlignmentILi128EEENS4_14SM90_TMA_STOREES1Z_S21_S21_EEEvvEEEEvNT_6ParamsE --------------------------
	.section	.nv.shared._ZN7cutlass13device_kernelINS_4gemm6kernel13GemmUniversalIN4cute5tupleIJiiiiEEENS1_10collective13CollectiveMmaINS1_35MainloopSm100TmaUmmaWarpSpecializedILi18ELi2ELi4ENS5_IJNS4_1CILi8EEENSA_ILi1EEESC_EEEEENS5_IJNSA_ILi128EEENSA_ILi64EEESF_EEEaNS5_IJlSC_lEEEaSI_NS4_8TiledMMAINS4_8MMA_AtomIJNS4_21SM100_MMA_S8_2x1SM_SSIaaiLi128ELi64ELNS4_4UMMA5MajorE0ELSN_0ELNSM_8SaturateE0EEEEEENS4_6LayoutINS5_IJSC_SC_SC_EEENS5_IJNSA_ILi0EEEST_ST_EEEEENS5_IJNS4_10UnderscoreESW_SW_EEEEENS4_18SM100_TMA_2SM_LOADENS4_14ComposedLayoutINS4_7SwizzleILi3ELi4ELi3EEENS4_18smem_ptr_flag_bitsILi8EEENSR_INS5_IJSB_SF_EEENS5_IJSF_SC_EEEEEEEvNS4_8identityENS4_28SM100_TMA_2SM_LOAD_MULTICASTES18_vS19_EENS_8epilogue10collective18CollectiveEpilogueINS1C_23Sm100TmaWarpSpecializedILi1ELi1ELi32ELb0ELb0EEEJNS5_IJSG_SG_SF_EEENS5_IJNSR_ISG_SC_EES1I_EEEaSI_aSI_NS1C_6fusion15FusionCallbacksIS1G_NS1K_17LinearCombinationIaiaiLNS_15FloatRoundStyleE2EEES1H_S1J_JEEENS4_5SM1004TMEM4LOAD26SM100_TMEM_LOAD_32dp32b32xENS4_13SM90_TMA_LOADENS10_INS11_ILi2ELi4ELi3EEES14_NSR_INS5_IJSB_SG_EEENS5_IJSG_SC_EEEEEEENS4_39AutoVectorizingCopyWithAssumedAlignmentILi128EEENS4_14SM90_TMA_STOREES1Z_S21_S21_EEEvvEEEEvNT_6ParamsE,"aw",@nobits
	.sectionflags	@""
	.align	16
	.zero		1024


//--------------------- .nv.shared.reserved.0     --------------------------
	.section	.nv.shared.reserved.0,"aw",@nobits
	.weak		__nv_reservedSMEM_offset_0_alias
	.size		__nv_reservedSMEM_offset_0_alias, 0, 64
	.other		__nv_reservedSMEM_offset_0_alias,@"STO_CUDA_RESERVED_SHARED STV_DEFAULT"
__nv_reservedSMEM_offset_0_alias:
	.zero		0
.nv.shared.reserved.0:
	.zero		64
	.weak		__nv_reservedSMEM_tcgen05_partition
	.type		__nv_reservedSMEM_tcgen05_partition,@object
	.size		__nv_reservedSMEM_tcgen05_partition,(.L_0 - __nv_reservedSMEM_tcgen05_partition)
__nv_reservedSMEM_tcgen05_partition:
	.zero		32
.L_0:


//--------------------- .nv.global                --------------------------
	.section	.nv.global,"aw",@nobits
.nv.global:
	.type		_ZN40_INTERNAL_bf00c2aa_4_k_cu_ae39ca84_351254cute1_E,@object
	.size		_ZN40_INTERNAL_bf00c2aa_4_k_cu_ae39ca84_351254cute1_E,(_ZN40_INTERNAL_bf00c2aa_4_k_cu_ae39ca84_351254cuda3std3__45__cpo6cbeginE - _ZN40_INTERNAL_bf00c2aa_4_k_cu_ae39ca84_351254cute1_E)
_ZN40_INTERNAL_bf00c2aa_4_k_cu_ae39ca84_351254cute1_E:
	.zero		1
	.type		_ZN40_INTERNAL_bf00c2aa_4_k_cu_ae39ca84_351254cuda3std3__45__cpo6cbeginE,@object
	.size		_ZN40_INTERNAL_bf00c2aa_4_k_cu_ae39ca84_351254cuda3std3__45__cpo6cbeginE,(_ZN40_INTERNAL_bf00c2aa_4_k_cu_ae39ca84_351254cuda3std3__48in_placeE - _ZN40_INTERNAL_bf00c2aa_4_k_cu_ae39ca84_351254cuda3std3__45__cpo6cbeginE)
_ZN40_INTERNAL_bf00c2aa_4_k_cu_ae39ca84_351254cuda3std3__45__cpo6cbeginE:
	.zero		1
	.type		_ZN40_INTERNAL_bf00c2aa_4_k_cu_ae39ca84_351254cuda3std3__48in_placeE,@object
	.size		_ZN40_INTERNAL_bf00c2aa_4_k_cu_ae39ca84_351254cuda3std3__48in_placeE,(_ZN40_INTERNAL_bf00c2aa_4_k_cu_ae39ca84_351254cuda3std6ranges3__45__cpo9iter_moveE - _ZN40_INTERNAL_bf00c2aa_4_k_cu_ae39ca84_351254cuda3std3__48in_placeE)
_ZN40_INTERNAL_bf00c2aa_4_k_cu_ae39ca84_351254cuda3std3__48in_placeE:
	.zero		1
	.type		_ZN40_INTERNAL_bf00c2aa_4_k_cu_ae39ca84_351254cuda3std6ranges3__45__cpo9iter_moveE,@object
	.size		_ZN40_INTERNAL_bf00c2aa_4_k_cu_ae39ca84_351254cuda3std6ranges3__45__cpo9iter_moveE,(_ZN40_INTERNAL_bf00c2aa_4_k_cu_ae39ca84_351254cuda3std3__45__cpo5beginE - _ZN40_INTERNAL_bf00c2aa_4_k_cu_ae39ca84_351254cuda3std6ranges3__45__cpo9iter_moveE)
_ZN40_INTERNAL_bf00c2aa_4_k_cu_ae39ca84_351254cuda3std6ranges3__45__cpo9iter_moveE:
	.zero		1
	.type		_ZN40_INTERNAL_bf00c2aa_4_k_cu_ae39ca84_351254cuda3std3__45__cpo5beginE,@object
	.size		_ZN40_INTERNAL_bf00c2aa_4_k_cu_ae39ca84_351254cuda3std3__45__cpo5beginE,(_ZN40_INTERNAL_bf00c2aa_4_k_cu_ae39ca84_351254cuda3std3__442_GLOBAL__N__bf00c2aa_4_k_cu_ae39ca84_351256ignoreE - _ZN40_INTERNAL_bf00c2aa_4_k_cu_ae39ca84_351254cuda3std3__45__cpo5beginE)
_ZN40_INTERNAL_bf00c2aa_4_k_cu_ae39ca84_351254cuda3std3__45__cpo5beginE:
	.zero		1
	.type		_ZN40_INTERNAL_bf00c2aa_4_k_cu_ae39ca84_351254cuda3std3__442_GLOBAL__N__bf00c2aa_4_k_cu_ae39ca84_351256ignoreE,@object
	.size		_ZN40_INTERNAL_bf00c2aa_4_k_cu_ae39ca84_351254cuda3std3__442_GLOBAL__N__bf00c2aa_4_k_cu_ae39ca84_351256ignoreE,(_ZN40_INTERNAL_bf00c2aa_4_k_cu_ae39ca84_351254cute7productE - _ZN40_INTERNAL_bf00c2aa_4_k_cu_ae39ca84_351254cuda3std3__442_GLOBAL__N__bf00c2aa_4_k_cu_ae39ca84_351256ignoreE)
_ZN40_INTERNAL_bf00c2aa_4_k_cu_ae39ca84_351254cuda3std3__442_GLOBAL__N__bf00c2aa_4_k_cu_ae39ca84_351256ignoreE:
	.zero		1
	.type		_ZN40_INTERNAL_bf00c2aa_4_k_cu_ae39ca84_351254cute7productE,@object
	.size		_ZN40_INTERNAL_bf00c2aa_4_k_cu_ae39ca84_351254cute7productE,(_ZN40_INTERNAL_bf00c2aa_4_k_cu_ae39ca84_351254cuda3std3__45__cpo3endE - _ZN40_INTERNAL_bf00c2aa_4_k_cu_ae39ca84_351254cute7productE)
_ZN40_INTERNAL_bf00c2aa_4_k_cu_ae39ca84_351254cute7productE:
	.zero		1
	.type		_ZN40_INTERNAL_bf00c2aa_4_k_cu_ae39ca84_351254cuda3std3__45__cpo3endE,@object
	.size		_ZN40_INTERNAL_bf00c2aa_4_k_cu_ae39ca84_351254cuda3std3__45__cpo3endE,(_ZN40_INTERNAL_bf00c2aa_4_k_cu_ae39ca84_351254cuda3std3__419piecewise_constructE - _ZN40_INTERNAL_bf00c2aa_4_k_cu_ae39ca84_351254cuda3std3__45__cpo3endE)
_ZN40_INTERNAL_bf00c2aa_4_k_cu_ae39ca84_351254cuda3std3__45__cpo3endE:
	.zero		1
	.type		_ZN40_INTERNAL_bf00c2aa_4_k_cu_ae39ca84_351254cuda3std3__419piecewise_constructE,@object
	.size		_ZN40_INTERNAL_bf00c2aa_4_k_cu_ae39ca84_351254cuda3std3__419piecewise_constructE,(_ZN40_INTERNAL_bf00c2aa_4_k_cu_ae39ca84_351254cuda3std3__45__cpo4cendE - _ZN40_INTERNAL_bf00c2aa_4_k_cu_ae39ca84_351254cuda3std3__419piecewise_constructE)
_ZN40_INTERNAL_bf00c2aa_4_k_cu_ae39ca84_351254cuda3std3__419piecewise_constructE:
	.zero		1
	.type		_ZN40_INTERNAL_bf00c2aa_4_k_cu_ae39ca84_351254cuda3std3__45__cpo4cendE,@object
	.size		_ZN40_INTERNAL_bf00c2aa_4_k_cu_ae39ca84_351254cuda3std3__45__cpo4cendE,(_ZN40_INTERNAL_bf00c2aa_4_k_cu_ae39ca84_351254cuda3std6ranges3__45__cpo4swapE - _ZN40_INTERNAL_bf00c2aa_4_k_cu_ae39ca84_351254cuda3std3__45__cpo4cendE)
_ZN40_INTERNAL_bf00c2aa_4_k_cu_ae39ca84_351254cuda3std3__45__cpo4cendE:
	.zero		1
	.type		_ZN40_INTERNAL_bf00c2aa_4_k_cu_ae39ca84_351254cuda3std6ranges3__45__cpo4swapE,@object
	.size		_ZN40_INTERNAL_bf00c2aa_4_k_cu_ae39ca84_351254cuda3std6ranges3__45__cpo4swapE,(.L_10 - _ZN40_INTERNAL_bf00c2aa_4_k_cu_ae39ca84_351254cuda3std6ranges3__45__cpo4swapE)
_ZN40_INTERNAL_bf00c2aa_4_k_cu_ae39ca84_351254cuda3std6ranges3__45__cpo4swapE:
	.zero		1
.L_10:


//--------------------- .nv.constant0._ZN7cutlass13device_kernelINS_4gemm6kernel13GemmUniversalIN4cute5tupleIJiiiiEEENS1_10collective13CollectiveMmaINS1_35MainloopSm100TmaUmmaWarpSpecializedILi18ELi2ELi4ENS5_IJNS4_1CILi8EEENSA_ILi1EEESC_EEEEENS5_IJNSA_ILi128EEENSA_ILi64EEESF_EEEaNS5_IJlSC_lEEEaSI_NS4_8TiledMMAINS4_8MMA_AtomIJNS4_21SM100_MMA_S8_2x1SM_SSIaaiLi128ELi64ELNS4_4UMMA5MajorE0ELSN_0ELNSM_8SaturateE0EEEEEENS4_6LayoutINS5_IJSC_SC_SC_EEENS5_IJNSA_ILi0EEEST_ST_EEEEENS5_IJNS4_10UnderscoreESW_SW_EEEEENS4_18SM100_TMA_2SM_LOADENS4_14ComposedLayoutINS4_7SwizzleILi3ELi4ELi3EEENS4_18smem_ptr_flag_bitsILi8EEENSR_INS5_IJSB_SF_EEENS5_IJSF_SC_EEEEEEEvNS4_8identityENS4_28SM100_TMA_2SM_LOAD_MULTICASTES18_vS19_EENS_8epilogue10collective18CollectiveEpilogueINS1C_23Sm100TmaWarpSpecializedILi1ELi1ELi32ELb0ELb0EEEJNS5_IJSG_SG_SF_EEENS5_IJNSR_ISG_SC_EES1I_EEEaSI_aSI_NS1C_6fusion15FusionCallbacksIS1G_NS1K_17LinearCombinationIaiaiLNS_15FloatRoundStyleE2EEES1H_S1J_JEEENS4_5SM1004TMEM4LOAD26SM100_TMEM_LOAD_32dp32b32xENS4_13SM90_TMA_LOADENS10_INS11_ILi2ELi4ELi3EEES14_NSR_INS5_IJSB_SG_EEENS5_IJSG_SC_EEEEEEENS4_39AutoVectorizingCopyWithAssumedAlignmentILi128EEENS4_14SM90_TMA_STOREES1Z_S21_S21_EEEvvEEEEvNT_6ParamsE --------------------------
	.section	.nv.constant0._ZN7cutlass13device_kernelINS_4gemm6kernel13GemmUniversalIN4cute5tupleIJiiiiEEENS1_10collective13CollectiveMmaINS1_35MainloopSm100TmaUmmaWarpSpecializedILi18ELi2ELi4ENS5_IJNS4_1CILi8EEENSA_ILi1EEESC_EEEEENS5_IJNSA_ILi128EEENSA_ILi64EEESF_EEEaNS5_IJlSC_lEEEaSI_NS4_8TiledMMAINS4_8MMA_AtomIJNS4_21SM100_MMA_S8_2x1SM_SSIaaiLi128ELi64ELNS4_4UMMA5MajorE0ELSN_0ELNSM_8SaturateE0EEEEEENS4_6LayoutINS5_IJSC_SC_SC_EEENS5_IJNSA_ILi0EEEST_ST_EEEEENS5_IJNS4_10UnderscoreESW_SW_EEEEENS4_18SM100_TMA_2SM_LOADENS4_14ComposedLayoutINS4_7SwizzleILi3ELi4ELi3EEENS4_18smem_ptr_flag_bitsILi8EEENSR_INS5_IJSB_SF_EEENS5_IJSF_SC_EEEEEEEvNS4_8identityENS4_28SM100_TMA_2SM_LOAD_MULTICASTES18_vS19_EENS_8epilogue10collective18CollectiveEpilogueINS1C_23Sm100TmaWarpSpecializedILi1ELi1ELi32ELb0ELb0EEEJNS5_IJSG_SG_SF_EEENS5_IJNSR_ISG_SC_EES1I_EEEaSI_aSI_NS1C_6fusion15FusionCallbacksIS1G_NS1K_17LinearCombinationIaiaiLNS_15FloatRoundStyleE2EEES1H_S1J_JEEENS4_5SM1004TMEM4LOAD26SM100_TMEM_LOAD_32dp32b32xENS4_13SM90_TMA_LOADENS10_INS11_ILi2ELi4ELi3EEES14_NSR_INS5_IJSB_SG_EEENS5_IJSG_SC_EEEEEEENS4_39AutoVectorizingCopyWithAssumedAlignmentILi128EEENS4_14SM90_TMA_STOREES1Z_S21_S21_EEEvvEEEEvNT_6ParamsE,"a",@progbits
	.sectionflags	@""
	.align	4
.nv.constant0._ZN7cutlass13device_kernelINS_4gemm6kernel13GemmUniversalIN4cute5tupleIJiiiiEEENS1_10collective13CollectiveMmaINS1_35MainloopSm100TmaUmmaWarpSpecializedILi18ELi2ELi4ENS5_IJNS4_1CILi8EEENSA_ILi1EEESC_EEEEENS5_IJNSA_ILi128EEENSA_ILi64EEESF_EEEaNS5_IJlSC_lEEEaSI_NS4_8TiledMMAINS4_8MMA_AtomIJNS4_21SM100_MMA_S8_2x1SM_SSIaaiLi128ELi64ELNS4_4UMMA5MajorE0ELSN_0ELNSM_8SaturateE0EEEEEENS4_6LayoutINS5_IJSC_SC_SC_EEENS5_IJNSA_ILi0EEEST_ST_EEEEENS5_IJNS4_10UnderscoreESW_SW_EEEEENS4_18SM100_TMA_2SM_LOADENS4_14ComposedLayoutINS4_7SwizzleILi3ELi4ELi3EEENS4_18smem_ptr_flag_bitsILi8EEENSR_INS5_IJSB_SF_EEENS5_IJSF_SC_EEEEEEEvNS4_8identityENS4_28SM100_TMA_2SM_LOAD_MULTICASTES18_vS19_EENS_8epilogue10collective18CollectiveEpilogueINS1C_23Sm100TmaWarpSpecializedILi1ELi1ELi32ELb0ELb0EEEJNS5_IJSG_SG_SF_EEENS5_IJNSR_ISG_SC_EES1I_EEEaSI_aSI_NS1C_6fusion15FusionCallbacksIS1G_NS1K_17LinearCombinationIaiaiLNS_15FloatRoundStyleE2EEES1H_S1J_JEEENS4_5SM1004TMEM4LOAD26SM100_TMEM_LOAD_32dp32b32xENS4_13SM90_TMA_LOADENS10_INS11_ILi2ELi4ELi3EEES14_NSR_INS5_IJSB_SG_EEENS5_IJSG_SC_EEEEEEENS4_39AutoVectorizingCopyWithAssumedAlignmentILi128EEENS4_14SM90_TMA_STOREES1Z_S21_S21_EEEvvEEEEvNT_6ParamsE:
	.zero		2944


//--------------------- SYMBOLS --------------------------

	.type		.nv.reservedSmem.offset0,@object
	.size		.nv.reservedSmem.offset0,0x4
	.type		.nv.reservedSmem.cap,@object
	.size		.nv.reservedSmem.cap,0x4
	.type		__assertfail,@function
